	.target	sm_100a

	.elftype	@"ET_EXEC"


//--------------------- .note.nv.tkinfo           --------------------------
	.section	.note.nv.tkinfo,"",@"SHT_NOTE"
	.sectionflags	@"SHF_NOTE_NV_TKINFO"
	.tkinfo
        /*0018*/ 	.word	0x00000002
        /*0030*/ 	.string	""
        /*0030*/ 	.string	"ptxas"
        /*0030*/ 	.string	"Cuda compilation tools, release 13.0, V13.0.88"
        /*0030*/ 	.string	"Build cuda_13.0.r13.0/compiler.36424714_0"
        /*0030*/ 	.string	"-arch sm_100a -m 64 "



//--------------------- .note.nv.cuinfo           --------------------------
	.section	.note.nv.cuinfo,"",@"SHT_NOTE"
	.sectionflags	@"SHF_NOTE_NV_CUINFO"
        /*0018*/ 	.short	0x0002
        /*001a*/ 	.short	0x0064
        /*001c*/ 	.short	0x0082
	.zero		2


//--------------------- .nv.info                  --------------------------
	.section	.nv.info,"",@"SHT_CUDA_INFO"
	.align	4


	//----- nvinfo : EIATTR_REGCOUNT
	.align		4
        /*0000*/ 	.byte	0x04, 0x2f
        /*0002*/ 	.short	(.L_19 - .L_18)
	.align		4
.L_18:
        /*0004*/ 	.word	index@(_ZN7cutlass13device_kernelINS_4gemm6kernel13GemmUniversalIN4cute5tupleIJiiiiEEENS1_10collective13CollectiveMmaINS1_35MainloopSm100TmaUmmaWarpSpecializedILi13ELi2ELi4ENS5_IJNS4_1CILi1EEESB_SB_EEEEENS5_IJNSA_ILi64EEESE_NSA_ILi128EEEEEENS_12float_e4m3_tENS5_IJlSB_lEEESH_NS5_IJSB_llEEENS4_8TiledMMAINS4_8MMA_AtomIJNS4_10MMA_TraitsINS4_19SM100_MMA_F8F6F4_SSEJSH_SH_fSE_SE_NS4_17integral_constantINS4_4UMMA5MajorELSQ_0EEENSO_ISQ_LSQ_1EEENSO_INSP_7ScaleInELST_0EEESU_EEEEEENS4_6LayoutISC_NS5_IJNSA_ILi0EEESY_SY_EEEEENS5_IJNS4_10UnderscoreES11_S11_EEEEENS4_13SM90_TMA_LOADENS4_14ComposedLayoutINS4_7SwizzleILi3ELi4ELi3EEENS4_18smem_ptr_flag_bitsILi8EEENSX_INS5_IJNSA_ILi8EEESF_EEENS5_IJSF_SB_EEEEEEEvNS4_8identityES14_NS15_INS16_ILi2ELi4ELi3EEES19_NSX_INS5_IJSE_S1A_EEENS5_IJSB_SE_EEEEEEEvS1F_EENS_8epilogue10collective18CollectiveEpilogueINS1M_23Sm100TmaWarpSpecializedILi1ELi1ELi32ELb0ELb0EEEJSG_NS5_IJNSX_ISE_SB_EES1R_EEESH_SI_SH_SI_NS1M_6fusion15FusionCallbacksIS1Q_NS1T_17LinearCombinationISH_fSH_fLNS_15FloatRoundStyleE2EEESG_S1S_JEEENS4_5SM1004TMEM4LOAD26SM100_TMEM_LOAD_16dp32b32xES14_NS15_IS1G_S19_NSX_INS5_IJS1A_SE_EEENS5_IJSE_SB_EEEEEEENS4_39AutoVectorizingCopyWithAssumedAlignmentILi128EEENS4_14SM90_TMA_STOREES26_S28_S28_EEEvvEEEEvNT_6ParamsE)
        /*0008*/ 	.word	0x00000078


	//----- nvinfo : EIATTR_FRAME_SIZE
	.align		4
.L_19:
        /*000c*/ 	.byte	0x04, 0x11
        /*000e*/ 	.short	(.L_21 - .L_20)
	.align		4
.L_20:
        /*0010*/ 	.word	index@($__internal_2_$__cuda_sm10x_tcgen05_guardrail_trap_unallocated_columns_being_dealloced)
        /*0014*/ 	.word	0x00000000


	//----- nvinfo : EIATTR_FRAME_SIZE
	.align		4
.L_21:
        /*0018*/ 	.byte	0x04, 0x11
        /*001a*/ 	.short	(.L_23 - .L_22)
	.align		4
.L_22:
        /*001c*/ 	.word	index@($__internal_1_$__cuda_sm10x_tcgen05_guardrail_trap_phase_invalid_during_alloc)
        /*0020*/ 	.word	0x00000000


	//----- nvinfo : EIATTR_FRAME_SIZE
	.align		4
.L_23:
        /*0024*/ 	.byte	0x04, 0x11
        /*0026*/ 	.short	(.L_25 - .L_24)
	.align		4
.L_24:
        /*0028*/ 	.word	index@($__internal_0_$__cuda_sm10x_tcgen05_guardrail_trap_col_being_dealloced_not_returned_by_alloc)
        /*002c*/ 	.word	0x00000000


	//----- nvinfo : EIATTR_FRAME_SIZE
	.align		4
.L_25:
        /*0030*/ 	.byte	0x04, 0x11
        /*0032*/ 	.short	(.L_27 - .L_26)
	.align		4
.L_26:
        /*0034*/ 	.word	index@(_ZN7cutlass13device_kernelINS_4gemm6kernel13GemmUniversalIN4cute5tupleIJiiiiEEENS1_10collective13CollectiveMmaINS1_35MainloopSm100TmaUmmaWarpSpecializedILi13ELi2ELi4ENS5_IJNS4_1CILi1EEESB_SB_EEEEENS5_IJNSA_ILi64EEESE_NSA_ILi128EEEEEENS_12float_e4m3_tENS5_IJlSB_lEEESH_NS5_IJSB_llEEENS4_8TiledMMAINS4_8MMA_AtomIJNS4_10MMA_TraitsINS4_19SM100_MMA_F8F6F4_SSEJSH_SH_fSE_SE_NS4_17integral_constantINS4_4UMMA5MajorELSQ_0EEENSO_ISQ_LSQ_1EEENSO_INSP_7ScaleInELST_0EEESU_EEEEEENS4_6LayoutISC_NS5_IJNSA_ILi0EEESY_SY_EEEEENS5_IJNS4_10UnderscoreES11_S11_EEEEENS4_13SM90_TMA_LOADENS4_14ComposedLayoutINS4_7SwizzleILi3ELi4ELi3EEENS4_18smem_ptr_flag_bitsILi8EEENSX_INS5_IJNSA_ILi8EEESF_EEENS5_IJSF_SB_EEEEEEEvNS4_8identityES14_NS15_INS16_ILi2ELi4ELi3EEES19_NSX_INS5_IJSE_S1A_EEENS5_IJSB_SE_EEEEEEEvS1F_EENS_8epilogue10collective18CollectiveEpilogueINS1M_23Sm100TmaWarpSpecializedILi1ELi1ELi32ELb0ELb0EEEJSG_NS5_IJNSX_ISE_SB_EES1R_EEESH_SI_SH_SI_NS1M_6fusion15FusionCallbacksIS1Q_NS1T_17LinearCombinationISH_fSH_fLNS_15FloatRoundStyleE2EEESG_S1S_JEEENS4_5SM1004TMEM4LOAD26SM100_TMEM_LOAD_16dp32b32xES14_NS15_IS1G_S19_NSX_INS5_IJS1A_SE_EEENS5_IJSE_SB_EEEEEEENS4_39AutoVectorizingCopyWithAssumedAlignmentILi128EEENS4_14SM90_TMA_STOREES26_S28_S28_EEEvvEEEEvNT_6ParamsE)
        /*0038*/ 	.word	0x00000000


	//----- nvinfo : EIATTR_MIN_STACK_SIZE
	.align		4
.L_27:
        /*003c*/ 	.byte	0x04, 0x12
        /*003e*/ 	.short	(.L_29 - .L_28)
	.align		4
.L_28:
        /*0040*/ 	.word	index@(_ZN7cutlass13device_kernelINS_4gemm6kernel13GemmUniversalIN4cute5tupleIJiiiiEEENS1_10collective13CollectiveMmaINS1_35MainloopSm100TmaUmmaWarpSpecializedILi13ELi2ELi4ENS5_IJNS4_1CILi1EEESB_SB_EEEEENS5_IJNSA_ILi64EEESE_NSA_ILi128EEEEEENS_12float_e4m3_tENS5_IJlSB_lEEESH_NS5_IJSB_llEEENS4_8TiledMMAINS4_8MMA_AtomIJNS4_10MMA_TraitsINS4_19SM100_MMA_F8F6F4_SSEJSH_SH_fSE_SE_NS4_17integral_constantINS4_4UMMA5MajorELSQ_0EEENSO_ISQ_LSQ_1EEENSO_INSP_7ScaleInELST_0EEESU_EEEEEENS4_6LayoutISC_NS5_IJNSA_ILi0EEESY_SY_EEEEENS5_IJNS4_10UnderscoreES11_S11_EEEEENS4_13SM90_TMA_LOADENS4_14ComposedLayoutINS4_7SwizzleILi3ELi4ELi3EEENS4_18smem_ptr_flag_bitsILi8EEENSX_INS5_IJNSA_ILi8EEESF_EEENS5_IJSF_SB_EEEEEEEvNS4_8identityES14_NS15_INS16_ILi2ELi4ELi3EEES19_NSX_INS5_IJSE_S1A_EEENS5_IJSB_SE_EEEEEEEvS1F_EENS_8epilogue10collective18CollectiveEpilogueINS1M_23Sm100TmaWarpSpecializedILi1ELi1ELi32ELb0ELb0EEEJSG_NS5_IJNSX_ISE_SB_EES1R_EEESH_SI_SH_SI_NS1M_6fusion15FusionCallbacksIS1Q_NS1T_17LinearCombinationISH_fSH_fLNS_15FloatRoundStyleE2EEESG_S1S_JEEENS4_5SM1004TMEM4LOAD26SM100_TMEM_LOAD_16dp32b32xES14_NS15_IS1G_S19_NSX_INS5_IJS1A_SE_EEENS5_IJSE_SB_EEEEEEENS4_39AutoVectorizingCopyWithAssumedAlignmentILi128EEENS4_14SM90_TMA_STOREES26_S28_S28_EEEvvEEEEvNT_6ParamsE)
        /*0044*/ 	.word	0x00000000
.L_29:


//--------------------- .nv.compat                --------------------------
	.section	.nv.compat,"",@"SHT_CUDA_COMPAT_INFO"
	.align	4
        /*0000*/ 	.byte	0x02, 0x09, 0x01, 0x00, 0x02, 0x02, 0x02, 0x00, 0x02, 0x05, 0x05, 0x00, 0x03, 0x07, 0x01, 0x01
        /*0010*/ 	.byte	0x02, 0x03, 0x01, 0x00, 0x02, 0x06, 0x01, 0x00, 0x04, 0x0b, 0x08, 0x00, 0x09, 0x00, 0x00, 0x00
        /*0020*/ 	.byte	0x00, 0x00, 0x00, 0x00


//--------------------- .nv.info._ZN7cutlass13device_kernelINS_4gemm6kernel13GemmUniversalIN4cute5tupleIJiiiiEEENS1_10collective13CollectiveMmaINS1_35MainloopSm100TmaUmmaWarpSpecializedILi13ELi2ELi4ENS5_IJNS4_1CILi1EEESB_SB_EEEEENS5_IJNSA_ILi64EEESE_NSA_ILi128EEEEEENS_12float_e4m3_tENS5_IJlSB_lEEESH_NS5_IJSB_llEEENS4_8TiledMMAINS4_8MMA_AtomIJNS4_10MMA_TraitsINS4_19SM100_MMA_F8F6F4_SSEJSH_SH_fSE_SE_NS4_17integral_constantINS4_4UMMA5MajorELSQ_0EEENSO_ISQ_LSQ_1EEENSO_INSP_7ScaleInELST_0EEESU_EEEEEENS4_6LayoutISC_NS5_IJNSA_ILi0EEESY_SY_EEEEENS5_IJNS4_10UnderscoreES11_S11_EEEEENS4_13SM90_TMA_LOADENS4_14ComposedLayoutINS4_7SwizzleILi3ELi4ELi3EEENS4_18smem_ptr_flag_bitsILi8EEENSX_INS5_IJNSA_ILi8EEESF_EEENS5_IJSF_SB_EEEEEEEvNS4_8identityES14_NS15_INS16_ILi2ELi4ELi3EEES19_NSX_INS5_IJSE_S1A_EEENS5_IJSB_SE_EEEEEEEvS1F_EENS_8epilogue10collective18CollectiveEpilogueINS1M_23Sm100TmaWarpSpecializedILi1ELi1ELi32ELb0ELb0EEEJSG_NS5_IJNSX_ISE_SB_EES1R_EEESH_SI_SH_SI_NS1M_6fusion15FusionCallbacksIS1Q_NS1T_17LinearCombinationISH_fSH_fLNS_15FloatRoundStyleE2EEESG_S1S_JEEENS4_5SM1004TMEM4LOAD26SM100_TMEM_LOAD_16dp32b32xES14_NS15_IS1G_S19_NSX_INS5_IJS1A_SE_EEENS5_IJSE_SB_EEEEEEENS4_39AutoVectorizingCopyWithAssumedAlignmentILi128EEENS4_14SM90_TMA_STOREES26_S28_S28_EEEvvEEEEvNT_6ParamsE --------------------------
	.section	.nv.info._ZN7cutlass13device_kernelINS_4gemm6kernel13GemmUniversalIN4cute5tupleIJiiiiEEENS1_10collective13CollectiveMmaINS1_35MainloopSm100TmaUmmaWarpSpecializedILi13ELi2ELi4ENS5_IJNS4_1CILi1EEESB_SB_EEEEENS5_IJNSA_ILi64EEESE_NSA_ILi128EEEEEENS_12float_e4m3_tENS5_IJlSB_lEEESH_NS5_IJSB_llEEENS4_8TiledMMAINS4_8MMA_AtomIJNS4_10MMA_TraitsINS4_19SM100_MMA_F8F6F4_SSEJSH_SH_fSE_SE_NS4_17integral_constantINS4_4UMMA5MajorELSQ_0EEENSO_ISQ_LSQ_1EEENSO_INSP_7ScaleInELST_0EEESU_EEEEEENS4_6LayoutISC_NS5_IJNSA_ILi0EEESY_SY_EEEEENS5_IJNS4_10UnderscoreES11_S11_EEEEENS4_13SM90_TMA_LOADENS4_14ComposedLayoutINS4_7SwizzleILi3ELi4ELi3EEENS4_18smem_ptr_flag_bitsILi8EEENSX_INS5_IJNSA_ILi8EEESF_EEENS5_IJSF_SB_EEEEEEEvNS4_8identityES14_NS15_INS16_ILi2ELi4ELi3EEES19_NSX_INS5_IJSE_S1A_EEENS5_IJSB_SE_EEEEEEEvS1F_EENS_8epilogue10collective18CollectiveEpilogueINS1M_23Sm100TmaWarpSpecializedILi1ELi1ELi32ELb0ELb0EEEJSG_NS5_IJNSX_ISE_SB_EES1R_EEESH_SI_SH_SI_NS1M_6fusion15FusionCallbacksIS1Q_NS1T_17LinearCombinationISH_fSH_fLNS_15FloatRoundStyleE2EEESG_S1S_JEEENS4_5SM1004TMEM4LOAD26SM100_TMEM_LOAD_16dp32b32xES14_NS15_IS1G_S19_NSX_INS5_IJS1A_SE_EEENS5_IJSE_SB_EEEEEEENS4_39AutoVectorizingCopyWithAssumedAlignmentILi128EEENS4_14SM90_TMA_STOREES26_S28_S28_EEEvvEEEEvNT_6ParamsE,"",@"SHT_CUDA_INFO"
	.sectionflags	@""
	.align	4


	//----- nvinfo : EIATTR_CUDA_API_VERSION
	.align		4
        /*0000*/ 	.byte	0x04, 0x37
        /*0002*/ 	.short	(.L_31 - .L_30)
.L_30:
        /*0004*/ 	.word	0x00000082


	//----- nvinfo : EIATTR_KPARAM_INFO
	.align		4
.L_31:
        /*0008*/ 	.byte	0x04, 0x17
        /*000a*/ 	.short	(.L_33 - .L_32)
.L_32:
        /*000c*/ 	.word	0x00000000
        /*0010*/ 	.short	0x0000
        /*0012*/ 	.short	0x0000
        /*0014*/ 	.byte	0x00, 0xf0, 0x01, 0x20


	//----- nvinfo : EIATTR_AT_ENTRY_FRAGMENTS
	.align		4
.L_33:
        /*0018*/ 	.byte	0x04, 0x4f
        /*001a*/ 	.short	(.L_35 - .L_34)


	//   ....[0]....
.L_34:
        /*001c*/ 	.word	0x00000006


	//----- nvinfo : EIATTR_RESERVED_SMEM_USED
	.align		4
.L_35:
        /*0020*/ 	.byte	0x01, 0x41
	.zero		2


	//----- nvinfo : EIATTR_SPARSE_MMA_MASK
	.align		4
        /*0024*/ 	.byte	0x03, 0x50
        /*0026*/ 	.short	0x0000


	//----- nvinfo : EIATTR_TCGEN05_1CTA_USED
	.align		4
        /*0028*/ 	.byte	0x01, 0x51
	.zero		2


	//----- nvinfo : EIATTR_MAXREG_COUNT
	.align		4
        /*002c*/ 	.byte	0x03, 0x1b
        /*002e*/ 	.short	0x00ff


	//----- nvinfo : EIATTR_NUM_BARRIERS
	.align		4
        /*0030*/ 	.byte	0x02, 0x4c
        /*0032*/ 	.byte	0x07
	.zero		1


	//----- nvinfo : EIATTR_EXTERNS
	.align		4
        /*0034*/ 	.byte	0x04, 0x0f
        /*0036*/ 	.short	(.L_37 - .L_36)


	//   ....[0]....
	.align		4
.L_36:
        /*0038*/ 	.word	index@(__assertfail)


	//----- nvinfo : EIATTR_MERCURY_ISA_VERSION
	.align		4
.L_37:
        /*003c*/ 	.byte	0x03, 0x5f
        /*003e*/ 	.short	0x0101


	//----- nvinfo : EIATTR_INT_WARP_WIDE_INSTR_OFFSETS
	.align		4
        /*0040*/ 	.byte	0x04, 0x31
        /*0042*/ 	.short	(.L_39 - .L_38)


	//   ....[0]....
.L_38:
        /*0044*/ 	.word	0x00001eb0


	//   ....[1]....
        /*0048*/ 	.word	0x00003e60


	//   ....[2]....
        /*004c*/ 	.word	0x00003e80


	//   ....[3]....
        /*0050*/ 	.word	0x00003eb0


	//   ....[4]....
        /*0054*/ 	.word	0x000048c0


	//   ....[5]....
        /*0058*/ 	.word	0x000049b0


	//----- nvinfo : EIATTR_COOP_GROUP_MASK_REGIDS
	.align		4
.L_39:
        /*005c*/ 	.byte	0x04, 0x29
        /*005e*/ 	.short	(.L_41 - .L_40)


	//   ....[0]....
.L_40:
        /*0060*/ 	.word	0xffffffff


	//   ....[1]....
        /*0064*/ 	.word	0xffffffff


	//   ....[2]....
        /*0068*/ 	.word	0xffffffff


	//   ....[3]....
        /*006c*/ 	.word	0xffffffff


	//   ....[4]....
        /*0070*/ 	.word	0xffffffff


	//   ....[5]....
        /*0074*/ 	.word	0xffffffff


	//   ....[6]....
        /*0078*/ 	.word	0xffffffff


	//   ....[7]....
        /*007c*/ 	.word	0xffffffff


	//   ....[8]....
        /*0080*/ 	.word	0xffffffff


	//   ....[9]....
        /*0084*/ 	.word	0xffffffff


	//   ....[10]....
        /*0088*/ 	.word	0xffffffff


	//   ....[11]....
        /*008c*/ 	.word	0xffffffff


	//   ....[12]....
        /*0090*/ 	.word	0xffffffff


	//----- nvinfo : EIATTR_COOP_GROUP_INSTR_OFFSETS
	.align		4
.L_41:
        /*0094*/ 	.byte	0x04, 0x28
        /*0096*/ 	.short	(.L_43 - .L_42)


	//   ....[0]....
.L_42:
        /*0098*/ 	.word	0x00000090


	//   ....[1]....
        /*009c*/ 	.word	0x000004d0


	//   ....[2]....
        /*00a0*/ 	.word	0x00000790


	//   ....[3]....
        /*00a4*/ 	.word	0x000008d0


	//   ....[4]....
        /*00a8*/ 	.word	0x000009d0


	//   ....[5]....
        /*00ac*/ 	.word	0x00000b40


	//   ....[6]....
        /*00b0*/ 	.word	0x00000ce0


	//   ....[7]....
        /*00b4*/ 	.word	0x00001d90


	//   ....[8]....
        /*00b8*/ 	.word	0x00003080


	//   ....[9]....
        /*00bc*/ 	.word	0x00003290


	//   ....[10]....
        /*00c0*/ 	.word	0x000032c0


	//   ....[11]....
        /*00c4*/ 	.word	0x00003d40


	//   ....[12]....
        /*00c8*/ 	.word	0x00003f70


	//----- nvinfo : EIATTR_VRC_CTA_INIT_COUNT
	.align		4
.L_43:
        /*00cc*/ 	.byte	0x02, 0x4a
        /*00ce*/ 	.byte	0x80
	.zero		1


	//----- nvinfo : EIATTR_SYSCALL_OFFSETS
	.align		4
        /*00d0*/ 	.byte	0x04, 0x46
        /*00d2*/ 	.short	(.L_45 - .L_44)


	//   ....[0]....
.L_44:
        /*00d4*/ 	.word	0x000053d0


	//   ....[1]....
        /*00d8*/ 	.word	0x00005510


	//   ....[2]....
        /*00dc*/ 	.word	0x00005c70


	//----- nvinfo : EIATTR_MBARRIER_INSTR_OFFSETS
	.align		4
.L_45:
        /*00e0*/ 	.byte	0x04, 0x39
        /*00e2*/ 	.short	(.L_47 - .L_46)


	//   ....[0]....
.L_46:
        /*00e4*/ 	.word	0x000005d0
        /*00e8*/ 	.word	0x000000ff
        /*00ec*/ 	.word	0x00000000
        /*00f0*/ 	.short	0x0100
        /*00f2*/ 	.byte	0x05
	.zero		1


	//   ....[1]....
        /*00f4*/ 	.word	0x000005e0
        /*00f8*/ 	.word	0x000000ff
        /*00fc*/ 	.word	0x00000068
        /*0100*/ 	.short	0x0100
        /*0102*/ 	.byte	0x05
	.zero		1


	//   ....[2]....
        /*0104*/ 	.word	0x000005f0
        /*0108*/ 	.word	0x000000ff
        /*010c*/ 	.word	0x00000008
        /*0110*/ 	.short	0x0100
        /*0112*/ 	.byte	0x05
	.zero		1


	//   ....[3]....
        /*0114*/ 	.word	0x00000600
        /*0118*/ 	.word	0x000000ff
        /*011c*/ 	.word	0x00000070
        /*0120*/ 	.short	0x0100
        /*0122*/ 	.byte	0x05
	.zero		1


	//   ....[4]....
        /*0124*/ 	.word	0x00000610
        /*0128*/ 	.word	0x000000ff
        /*012c*/ 	.word	0x00000010
        /*0130*/ 	.short	0x0100
        /*0132*/ 	.byte	0x05
	.zero		1


	//   ....[5]....
        /*0134*/ 	.word	0x00000620
        /*0138*/ 	.word	0x000000ff
        /*013c*/ 	.word	0x00000078
        /*0140*/ 	.short	0x0100
        /*0142*/ 	.byte	0x05
	.zero		1


	//   ....[6]....
        /*0144*/ 	.word	0x00000630
        /*0148*/ 	.word	0x000000ff
        /*014c*/ 	.word	0x00000018
        /*0150*/ 	.short	0x0100
        /*0152*/ 	.byte	0x05
	.zero		1


	//   ....[7]....
        /*0154*/ 	.word	0x00000640
        /*0158*/ 	.word	0x000000ff
        /*015c*/ 	.word	0x00000080
        /*0160*/ 	.short	0x0100
        /*0162*/ 	.byte	0x05
	.zero		1


	//   ....[8]....
        /*0164*/ 	.word	0x00000650
        /*0168*/ 	.word	0x000000ff
        /*016c*/ 	.word	0x00000020
        /*0170*/ 	.short	0x0100
        /*0172*/ 	.byte	0x05
	.zero		1


	//   ....[9]....
        /*0174*/ 	.word	0x00000660
        /*0178*/ 	.word	0x000000ff
        /*017c*/ 	.word	0x00000088
        /*0180*/ 	.short	0x0100
        /*0182*/ 	.byte	0x05
	.zero		1


	//   ....[10]....
        /*0184*/ 	.word	0x00000670
        /*0188*/ 	.word	0x000000ff
        /*018c*/ 	.word	0x00000028
        /*0190*/ 	.short	0x0100
        /*0192*/ 	.byte	0x05
	.zero		1


	//   ....[11]....
        /*0194*/ 	.word	0x00000680
        /*0198*/ 	.word	0x000000ff
        /*019c*/ 	.word	0x00000090
        /*01a0*/ 	.short	0x0100
        /*01a2*/ 	.byte	0x05
	.zero		1


	//   ....[12]....
        /*01a4*/ 	.word	0x00000690
        /*01a8*/ 	.word	0x000000ff
        /*01ac*/ 	.word	0x00000030
        /*01b0*/ 	.short	0x0100
        /*01b2*/ 	.byte	0x05
	.zero		1


	//   ....[13]....
        /*01b4*/ 	.word	0x000006a0
        /*01b8*/ 	.word	0x000000ff
        /*01bc*/ 	.word	0x00000098
        /*01c0*/ 	.short	0x0100
        /*01c2*/ 	.byte	0x05
	.zero		1


	//   ....[14]....
        /*01c4*/ 	.word	0x000006b0
        /*01c8*/ 	.word	0x000000ff
        /*01cc*/ 	.word	0x00000038
        /*01d0*/ 	.short	0x0100
        /*01d2*/ 	.byte	0x05
	.zero		1


	//   ....[15]....
        /*01d4*/ 	.word	0x000006c0
        /*01d8*/ 	.word	0x000000ff
        /*01dc*/ 	.word	0x000000a0
        /*01e0*/ 	.short	0x0100
        /*01e2*/ 	.byte	0x05
	.zero		1


	//   ....[16]....
        /*01e4*/ 	.word	0x000006d0
        /*01e8*/ 	.word	0x000000ff
        /*01ec*/ 	.word	0x00000040
        /*01f0*/ 	.short	0x0100
        /*01f2*/ 	.byte	0x05
	.zero		1


	//   ....[17]....
        /*01f4*/ 	.word	0x000006e0
        /*01f8*/ 	.word	0x000000ff
        /*01fc*/ 	.word	0x000000a8
        /*0200*/ 	.short	0x0100
        /*0202*/ 	.byte	0x05
	.zero		1


	//   ....[18]....
        /*0204*/ 	.word	0x000006f0
        /*0208*/ 	.word	0x000000ff
        /*020c*/ 	.word	0x00000048
        /*0210*/ 	.short	0x0100
        /*0212*/ 	.byte	0x05
	.zero		1


	//   ....[19]....
        /*0214*/ 	.word	0x00000700
        /*0218*/ 	.word	0x000000ff
        /*021c*/ 	.word	0x000000b0
        /*0220*/ 	.short	0x0100
        /*0222*/ 	.byte	0x05
	.zero		1


	//   ....[20]....
        /*0224*/ 	.word	0x00000710
        /*0228*/ 	.word	0x000000ff
        /*022c*/ 	.word	0x00000050
        /*0230*/ 	.short	0x0100
        /*0232*/ 	.byte	0x05
	.zero		1


	//   ....[21]....
        /*0234*/ 	.word	0x00000720
        /*0238*/ 	.word	0x000000ff
        /*023c*/ 	.word	0x000000b8
        /*0240*/ 	.short	0x0100
        /*0242*/ 	.byte	0x05
	.zero		1


	//   ....[22]....
        /*0244*/ 	.word	0x00000730
        /*0248*/ 	.word	0x000000ff
        /*024c*/ 	.word	0x00000058
        /*0250*/ 	.short	0x0100
        /*0252*/ 	.byte	0x05
	.zero		1


	//   ....[23]....
        /*0254*/ 	.word	0x00000740
        /*0258*/ 	.word	0x000000ff
        /*025c*/ 	.word	0x000000c0
        /*0260*/ 	.short	0x0100
        /*0262*/ 	.byte	0x05
	.zero		1


	//   ....[24]....
        /*0264*/ 	.word	0x00000750
        /*0268*/ 	.word	0x000000ff
        /*026c*/ 	.word	0x00000060
        /*0270*/ 	.short	0x0100
        /*0272*/ 	.byte	0x05
	.zero		1


	//   ....[25]....
        /*0274*/ 	.word	0x00000760
        /*0278*/ 	.word	0x000000ff
        /*027c*/ 	.word	0x000000c8
        /*0280*/ 	.short	0x0100
        /*0282*/ 	.byte	0x05
	.zero		1


	//   ....[26]....
        /*0284*/ 	.word	0x000008a0
        /*0288*/ 	.word	0x000000ff
        /*028c*/ 	.word	0x000000d0
        /*0290*/ 	.short	0x0100
        /*0292*/ 	.byte	0x06
	.zero		1


	//   ....[27]....
        /*0294*/ 	.word	0x000008b0
        /*0298*/ 	.word	0x000000ff
        /*029c*/ 	.word	0x000000d8
        /*02a0*/ 	.short	0x0100
        /*02a2*/ 	.byte	0x06
	.zero		1


	//   ....[28]....
        /*02a4*/ 	.word	0x000009a0
        /*02a8*/ 	.word	0x000000ff
        /*02ac*/ 	.word	0x000000e0
        /*02b0*/ 	.short	0x0100
        /*02b2*/ 	.byte	0x05
	.zero		1


	//   ....[29]....
        /*02b4*/ 	.word	0x000009b0
        /*02b8*/ 	.word	0x000000ff
        /*02bc*/ 	.word	0x000000e8
        /*02c0*/ 	.short	0x0100
        /*02c2*/ 	.byte	0x05
	.zero		1


	//   ....[30]....
        /*02c4*/ 	.word	0x00000af0
        /*02c8*/ 	.word	0x000000ff
        /*02cc*/ 	.word	0x000000f0
        /*02d0*/ 	.short	0x0100
        /*02d2*/ 	.byte	0x05
	.zero		1


	//   ....[31]....
        /*02d4*/ 	.word	0x00000b00
        /*02d8*/ 	.word	0x000000ff
        /*02dc*/ 	.word	0x00000100
        /*02e0*/ 	.short	0x0100
        /*02e2*/ 	.byte	0x05
	.zero		1


	//   ....[32]....
        /*02e4*/ 	.word	0x00000b10
        /*02e8*/ 	.word	0x000000ff
        /*02ec*/ 	.word	0x000000f8
        /*02f0*/ 	.short	0x0100
        /*02f2*/ 	.byte	0x05
	.zero		1


	//   ....[33]....
        /*02f4*/ 	.word	0x00000b20
        /*02f8*/ 	.word	0x000000ff
        /*02fc*/ 	.word	0x00000108
        /*0300*/ 	.short	0x0100
        /*0302*/ 	.byte	0x05
	.zero		1


	//   ....[34]....
        /*0304*/ 	.word	0x00000c50
        /*0308*/ 	.word	0x000000ff
        /*030c*/ 	.word	0x00000110
        /*0310*/ 	.short	0x0100
        /*0312*/ 	.byte	0x06
	.zero		1


	//   ....[35]....
        /*0314*/ 	.word	0x00000c60
        /*0318*/ 	.word	0x000000ff
        /*031c*/ 	.word	0x00000130
        /*0320*/ 	.short	0x0100
        /*0322*/ 	.byte	0x06
	.zero		1


	//   ....[36]....
        /*0324*/ 	.word	0x00000c70
        /*0328*/ 	.word	0x000000ff
        /*032c*/ 	.word	0x00000118
        /*0330*/ 	.short	0x0100
        /*0332*/ 	.byte	0x06
	.zero		1


	//   ....[37]....
        /*0334*/ 	.word	0x00000c80
        /*0338*/ 	.word	0x000000ff
        /*033c*/ 	.word	0x00000138
        /*0340*/ 	.short	0x0100
        /*0342*/ 	.byte	0x06
	.zero		1


	//   ....[38]....
        /*0344*/ 	.word	0x00000c90
        /*0348*/ 	.word	0x000000ff
        /*034c*/ 	.word	0x00000120
        /*0350*/ 	.short	0x0100
        /*0352*/ 	.byte	0x06
	.zero		1


	//   ....[39]....
        /*0354*/ 	.word	0x00000ca0
        /*0358*/ 	.word	0x000000ff
        /*035c*/ 	.word	0x00000140
        /*0360*/ 	.short	0x0100
        /*0362*/ 	.byte	0x06
	.zero		1


	//   ....[40]....
        /*0364*/ 	.word	0x00000cb0
        /*0368*/ 	.word	0x000000ff
        /*036c*/ 	.word	0x00000128
        /*0370*/ 	.short	0x0100
        /*0372*/ 	.byte	0x06
	.zero		1


	//   ....[41]....
        /*0374*/ 	.word	0x00000cc0
        /*0378*/ 	.word	0x000000ff
        /*037c*/ 	.word	0x00000148
        /*0380*/ 	.short	0x0100
        /*0382*/ 	.byte	0x06
	.zero		1


	//   ....[42]....
        /*0384*/ 	.word	0x00000db0
        /*0388*/ 	.word	0x000000ff
        /*038c*/ 	.word	0x00000150
        /*0390*/ 	.short	0x0100
        /*0392*/ 	.byte	0x05
	.zero		1


	//   ....[43]....
        /*0394*/ 	.word	0x00000dc0
        /*0398*/ 	.word	0x000000ff
        /*039c*/ 	.word	0x00000160
        /*03a0*/ 	.short	0x0100
        /*03a2*/ 	.byte	0x05
	.zero		1


	//   ....[44]....
        /*03a4*/ 	.word	0x00000dd0
        /*03a8*/ 	.word	0x000000ff
        /*03ac*/ 	.word	0x00000158
        /*03b0*/ 	.short	0x0100
        /*03b2*/ 	.byte	0x05
	.zero		1


	//   ....[45]....
        /*03b4*/ 	.word	0x00000de0
        /*03b8*/ 	.word	0x000000ff
        /*03bc*/ 	.word	0x00000168
        /*03c0*/ 	.short	0x0100
        /*03c2*/ 	.byte	0x05
	.zero		1


	//   ....[46]....
        /*03c4*/ 	.word	0x000016b0
        /*03c8*/ 	.word	0x00000003
        /*03cc*/ 	.word	0x00000160
        /*03d0*/ 	.short	0x010a
        /*03d2*/ 	.byte	0xff
	.zero		1


	//   ....[47]....
        /*03d4*/ 	.word	0x000016e0
        /*03d8*/ 	.word	0x00000003
        /*03dc*/ 	.word	0x00000150
        /*03e0*/ 	.short	0x0101
        /*03e2*/ 	.byte	0xff
	.zero		1


	//   ....[48]....
        /*03e4*/ 	.word	0x000017b0
        /*03e8*/ 	.word	0x000000ff
        /*03ec*/ 	.word	0x00000068
        /*03f0*/ 	.short	0x010a
        /*03f2*/ 	.byte	0x08
	.zero		1


	//   ....[49]....
        /*03f4*/ 	.word	0x00001850
        /*03f8*/ 	.word	0x000000ff
        /*03fc*/ 	.word	0x00000068
        /*0400*/ 	.short	0x010a
        /*0402*/ 	.byte	0x21
	.zero		1


	//   ....[50]....
        /*0404*/ 	.word	0x000019b0
        /*0408*/ 	.word	0x000000ff
        /*040c*/ 	.word	0x00000068
        /*0410*/ 	.short	0x010a
        /*0412*/ 	.byte	0x08
	.zero		1


	//   ....[51]....
        /*0414*/ 	.word	0x00001aa0
        /*0418*/ 	.word	0x000000ff
        /*041c*/ 	.word	0x000000e8
        /*0420*/ 	.short	0x0101
        /*0422*/ 	.byte	0x04
	.zero		1


	//   ....[52]....
        /*0424*/ 	.word	0x00001ac0
        /*0428*/ 	.word	0x000000ff
        /*042c*/ 	.word	0x00000068
        /*0430*/ 	.short	0x010a
        /*0432*/ 	.byte	0x08
	.zero		1


	//   ....[53]....
        /*0434*/ 	.word	0x00001b40
        /*0438*/ 	.word	0x000000ff
        /*043c*/ 	.word	0x00000068
        /*0440*/ 	.short	0x010a
        /*0442*/ 	.byte	0x11
	.zero		1


	//   ....[54]....
        /*0444*/ 	.word	0x00001ca0
        /*0448*/ 	.word	0x000000ff
        /*044c*/ 	.word	0x00000068
        /*0450*/ 	.short	0x010a
        /*0452*/ 	.byte	0x08
	.zero		1


	//   ....[55]....
        /*0454*/ 	.word	0x00001dc0
        /*0458*/ 	.word	0x00000002
        /*045c*/ 	.word	0x000000f0
        /*0460*/ 	.short	0x010a
        /*0462*/ 	.byte	0xff
	.zero		1


	//   ....[56]....
        /*0464*/ 	.word	0x00001e80
        /*0468*/ 	.word	0x00000002
        /*046c*/ 	.word	0x00000000
        /*0470*/ 	.short	0x0101
        /*0472*/ 	.byte	0xff
	.zero		1


	//   ....[57]....
        /*0474*/ 	.word	0x000023e0
        /*0478*/ 	.word	0x000000ff
        /*047c*/ 	.word	0x00000000
        /*0480*/ 	.short	0x010a
        /*0482*/ 	.byte	0x05
	.zero		1


	//   ....[58]....
        /*0484*/ 	.word	0x00002470
        /*0488*/ 	.word	0x000000ff
        /*048c*/ 	.word	0x00000000
        /*0490*/ 	.short	0x010a
        /*0492*/ 	.byte	0x05
	.zero		1


	//   ....[59]....
        /*0494*/ 	.word	0x00002500
        /*0498*/ 	.word	0x000000ff
        /*049c*/ 	.word	0x00000000
        /*04a0*/ 	.short	0x010a
        /*04a2*/ 	.byte	0x05
	.zero		1


	//   ....[60]....
        /*04a4*/ 	.word	0x00002590
        /*04a8*/ 	.word	0x000000ff
        /*04ac*/ 	.word	0x00000000
        /*04b0*/ 	.short	0x010a
        /*04b2*/ 	.byte	0x05
	.zero		1


	//   ....[61]....
        /*04b4*/ 	.word	0x00002620
        /*04b8*/ 	.word	0x000000ff
        /*04bc*/ 	.word	0x00000000
        /*04c0*/ 	.short	0x010a
        /*04c2*/ 	.byte	0x05
	.zero		1


	//   ....[62]....
        /*04c4*/ 	.word	0x000026b0
        /*04c8*/ 	.word	0x000000ff
        /*04cc*/ 	.word	0x00000000
        /*04d0*/ 	.short	0x010a
        /*04d2*/ 	.byte	0x05
	.zero		1


	//   ....[63]....
        /*04d4*/ 	.word	0x00002740
        /*04d8*/ 	.word	0x000000ff
        /*04dc*/ 	.word	0x00000000
        /*04e0*/ 	.short	0x010a
        /*04e2*/ 	.byte	0x05
	.zero		1


	//   ....[64]....
        /*04e4*/ 	.word	0x000027d0
        /*04e8*/ 	.word	0x000000ff
        /*04ec*/ 	.word	0x00000000
        /*04f0*/ 	.short	0x010a
        /*04f2*/ 	.byte	0x05
	.zero		1


	//   ....[65]....
        /*04f4*/ 	.word	0x00002860
        /*04f8*/ 	.word	0x000000ff
        /*04fc*/ 	.word	0x00000000
        /*0500*/ 	.short	0x010a
        /*0502*/ 	.byte	0x05
	.zero		1


	//   ....[66]....
        /*0504*/ 	.word	0x000028f0
        /*0508*/ 	.word	0x000000ff
        /*050c*/ 	.word	0x00000000
        /*0510*/ 	.short	0x010a
        /*0512*/ 	.byte	0x05
	.zero		1


	//   ....[67]....
        /*0514*/ 	.word	0x00002980
        /*0518*/ 	.word	0x000000ff
        /*051c*/ 	.word	0x00000000
        /*0520*/ 	.short	0x010a
        /*0522*/ 	.byte	0x05
	.zero		1


	//   ....[68]....
        /*0524*/ 	.word	0x00002a10
        /*0528*/ 	.word	0x000000ff
        /*052c*/ 	.word	0x00000000
        /*0530*/ 	.short	0x010a
        /*0532*/ 	.byte	0x05
	.zero		1


	//   ....[69]....
        /*0534*/ 	.word	0x00002ab0
        /*0538*/ 	.word	0x00000000
        /*053c*/ 	.word	0x00000000
        /*0540*/ 	.short	0x010a
        /*0542*/ 	.byte	0xff
	.zero		1


	//   ....[70]....
        /*0544*/ 	.word	0x00002bd0
        /*0548*/ 	.word	0x00000000
        /*054c*/ 	.word	0x00000150
        /*0550*/ 	.short	0x010a
        /*0552*/ 	.byte	0xff
	.zero		1


	//   ....[71]....
        /*0554*/ 	.word	0x00002c30
        /*0558*/ 	.word	0x00000004
        /*055c*/ 	.word	0x00000000
        /*0560*/ 	.short	0x0101
        /*0562*/ 	.byte	0xff
	.zero		1


	//   ....[72]....
        /*0564*/ 	.word	0x00002c50
        /*0568*/ 	.word	0x000000ff
        /*056c*/ 	.word	0x00000100
        /*0570*/ 	.short	0x010a
        /*0572*/ 	.byte	0x05
	.zero		1


	//   ....[73]....
        /*0574*/ 	.word	0x00002d70
        /*0578*/ 	.word	0x00000000
        /*057c*/ 	.word	0x000000f0
        /*0580*/ 	.short	0x010a
        /*0582*/ 	.byte	0xff
	.zero		1


	//   ....[74]....
        /*0584*/ 	.word	0x00002e80
        /*0588*/ 	.word	0x00000000
        /*058c*/ 	.word	0x00000000
        /*0590*/ 	.short	0x0101
        /*0592*/ 	.byte	0xff
	.zero		1


	//   ....[75]....
        /*0594*/ 	.word	0x00002f10
        /*0598*/ 	.word	0x000000ff
        /*059c*/ 	.word	0x00000100
        /*05a0*/ 	.short	0x0106
        /*05a2*/ 	.byte	0x05
	.zero		1


	//   ....[76]....
        /*05a4*/ 	.word	0x00002f30
        /*05a8*/ 	.word	0x000000ff
        /*05ac*/ 	.word	0x00000100
        /*05b0*/ 	.short	0x010a
        /*05b2*/ 	.byte	0x05
	.zero		1


	//   ....[77]....
        /*05b4*/ 	.word	0x00002fc0
        /*05b8*/ 	.word	0x000000ff
        /*05bc*/ 	.word	0x00000100
        /*05c0*/ 	.short	0x0106
        /*05c2*/ 	.byte	0x04
	.zero		1


	//   ....[78]....
        /*05c4*/ 	.word	0x00003000
        /*05c8*/ 	.word	0x00000000
        /*05cc*/ 	.word	0x00000100
        /*05d0*/ 	.short	0x010a
        /*05d2*/ 	.byte	0xff
	.zero		1


	//   ....[79]....
        /*05d4*/ 	.word	0x00003530
        /*05d8*/ 	.word	0x00000000
        /*05dc*/ 	.word	0x000000f0
        /*05e0*/ 	.short	0x010a
        /*05e2*/ 	.byte	0xff
	.zero		1


	//   ....[80]....
        /*05e4*/ 	.word	0x00003630
        /*05e8*/ 	.word	0x00000003
        /*05ec*/ 	.word	0x00000000
        /*05f0*/ 	.short	0x0101
        /*05f2*/ 	.byte	0xff
	.zero		1


	//   ....[81]....
        /*05f4*/ 	.word	0x00003640
        /*05f8*/ 	.word	0x000000ff
        /*05fc*/ 	.word	0x00000000
        /*0600*/ 	.short	0x010a
        /*0602*/ 	.byte	0x06
	.zero		1


	//   ....[82]....
        /*0604*/ 	.word	0x000036c0
        /*0608*/ 	.word	0x000000ff
        /*060c*/ 	.word	0x00000130
        /*0610*/ 	.short	0x010a
        /*0612*/ 	.byte	0x07
	.zero		1


	//   ....[83]....
        /*0614*/ 	.word	0x000037a0
        /*0618*/ 	.word	0x000000ff
        /*061c*/ 	.word	0x00000000
        /*0620*/ 	.short	0x010a
        /*0622*/ 	.byte	0x06
	.zero		1


	//   ....[84]....
        /*0624*/ 	.word	0x000038d0
        /*0628*/ 	.word	0x000000ff
        /*062c*/ 	.word	0x00000000
        /*0630*/ 	.short	0x010a
        /*0632*/ 	.byte	0x1a
	.zero		1


	//   ....[85]....
        /*0634*/ 	.word	0x00003b70
        /*0638*/ 	.word	0x000000ff
        /*063c*/ 	.word	0x00000000
        /*0640*/ 	.short	0x010a
        /*0642*/ 	.byte	0x06
	.zero		1


	//   ....[86]....
        /*0644*/ 	.word	0x00003c00
        /*0648*/ 	.word	0x000000ff
        /*064c*/ 	.word	0x00000000
        /*0650*/ 	.short	0x010a
        /*0652*/ 	.byte	0x06
	.zero		1


	//   ....[87]....
        /*0654*/ 	.word	0x00003c90
        /*0658*/ 	.word	0x000000ff
        /*065c*/ 	.word	0x00000000
        /*0660*/ 	.short	0x010a
        /*0662*/ 	.byte	0x06
	.zero		1


	//   ....[88]....
        /*0664*/ 	.word	0x00003d20
        /*0668*/ 	.word	0x000000ff
        /*066c*/ 	.word	0x00000000
        /*0670*/ 	.short	0x010a
        /*0672*/ 	.byte	0x07
	.zero		1


	//   ....[89]....
        /*0674*/ 	.word	0x00004160
        /*0678*/ 	.word	0x00000000
        /*067c*/ 	.word	0x000000f0
        /*0680*/ 	.short	0x010a
        /*0682*/ 	.byte	0xff
	.zero		1


	//   ....[90]....
        /*0684*/ 	.word	0x00004250
        /*0688*/ 	.word	0x00000000
        /*068c*/ 	.word	0x00000000
        /*0690*/ 	.short	0x0101
        /*0692*/ 	.byte	0xff
	.zero		1


	//   ....[91]....
        /*0694*/ 	.word	0x00004570
        /*0698*/ 	.word	0x000000ff
        /*069c*/ 	.word	0x000000e8
        /*06a0*/ 	.short	0x010a
        /*06a2*/ 	.byte	0x06
	.zero		1


	//   ....[92]....
        /*06a4*/ 	.word	0x000046f0
        /*06a8*/ 	.word	0x000000ff
        /*06ac*/ 	.word	0x000000d8
        /*06b0*/ 	.short	0x010a
        /*06b2*/ 	.byte	0x06
	.zero		1


	//   ....[93]....
        /*06b4*/ 	.word	0x00004a20
        /*06b8*/ 	.word	0x000000ff
        /*06bc*/ 	.word	0x000000d0
        /*06c0*/ 	.short	0x010b
        /*06c2*/ 	.byte	0x06
	.zero		1


	//   ....[94]....
        /*06c4*/ 	.word	0x00004a40
        /*06c8*/ 	.word	0x000000ff
        /*06cc*/ 	.word	0x00000000
        /*06d0*/ 	.short	0x0101
        /*06d2*/ 	.byte	0x25
	.zero		1


	//   ....[95]....
        /*06d4*/ 	.word	0x00004a80
        /*06d8*/ 	.word	0x00000000
        /*06dc*/ 	.word	0x000000d8
        /*06e0*/ 	.short	0x010a
        /*06e2*/ 	.byte	0xff
	.zero		1


	//   ....[96]....
        /*06e4*/ 	.word	0x00004de0
        /*06e8*/ 	.word	0x00000000
        /*06ec*/ 	.word	0x000000f0
        /*06f0*/ 	.short	0x010a
        /*06f2*/ 	.byte	0xff
	.zero		1


	//   ....[97]....
        /*06f4*/ 	.word	0x00004ef0
        /*06f8*/ 	.word	0x00000000
        /*06fc*/ 	.word	0x00000000
        /*0700*/ 	.short	0x0101
        /*0702*/ 	.byte	0xff
	.zero		1


	//   ....[98]....
        /*0704*/ 	.word	0x000058a0
        /*0708*/ 	.word	0x000000ff
        /*070c*/ 	.word	0x000000d0
        /*0710*/ 	.short	0x010a
        /*0712*/ 	.byte	0x2b
	.zero		1


	//   ....[99]....
        /*0714*/ 	.word	0x000058c0
        /*0718*/ 	.word	0x0000005c
        /*071c*/ 	.word	0x00000110
        /*0720*/ 	.short	0x010a
        /*0722*/ 	.byte	0xff
	.zero		1


	//   ....[100]....
        /*0724*/ 	.word	0x00005a10
        /*0728*/ 	.word	0x000000ff
        /*072c*/ 	.word	0x000000d0
        /*0730*/ 	.short	0x010a
        /*0732*/ 	.byte	0x2b
	.zero		1


	//   ....[101]....
        /*0734*/ 	.word	0x00005af0
        /*0738*/ 	.word	0x000000ff
        /*073c*/ 	.word	0x00000000
        /*0740*/ 	.short	0x0101
        /*0742*/ 	.byte	0x04
	.zero		1


	//   ....[102]....
        /*0744*/ 	.word	0x00005b50
        /*0748*/ 	.word	0x0000005c
        /*074c*/ 	.word	0x00000110
        /*0750*/ 	.short	0x010a
        /*0752*/ 	.byte	0xff
	.zero		1


	//   ....[103]....
        /*0754*/ 	.word	0x00005f20
        /*0758*/ 	.word	0x000000ff
        /*075c*/ 	.word	0x00000000
        /*0760*/ 	.short	0x0101
        /*0762*/ 	.byte	0x05
	.zero		1


	//   ....[104]....
        /*0764*/ 	.word	0x000067b0
        /*0768*/ 	.word	0x00000003
        /*076c*/ 	.word	0x00000160
        /*0770*/ 	.short	0x010a
        /*0772*/ 	.byte	0xff
	.zero		1


	//   ....[105]....
        /*0774*/ 	.word	0x00006810
        /*0778*/ 	.word	0x00000002
        /*077c*/ 	.word	0x00000068
        /*0780*/ 	.short	0x010a
        /*0782*/ 	.byte	0xff
	.zero		1


	//   ....[106]....
        /*0784*/ 	.word	0x00006870
        /*0788*/ 	.word	0x00000002
        /*078c*/ 	.word	0x00000068
        /*0790*/ 	.short	0x010a
        /*0792*/ 	.byte	0xff
	.zero		1


	//   ....[107]....
        /*0794*/ 	.word	0x000068c0
        /*0798*/ 	.word	0x00000002
        /*079c*/ 	.word	0x000000f0
        /*07a0*/ 	.short	0x010a
        /*07a2*/ 	.byte	0xff
	.zero		1


	//   ....[108]....
        /*07a4*/ 	.word	0x00006920
        /*07a8*/ 	.word	0x00000000
        /*07ac*/ 	.word	0x00000000
        /*07b0*/ 	.short	0x010a
        /*07b2*/ 	.byte	0xff
	.zero		1


	//   ....[109]....
        /*07b4*/ 	.word	0x00006980
        /*07b8*/ 	.word	0x00000000
        /*07bc*/ 	.word	0x00000000
        /*07c0*/ 	.short	0x010a
        /*07c2*/ 	.byte	0xff
	.zero		1


	//   ....[110]....
        /*07c4*/ 	.word	0x000069e0
        /*07c8*/ 	.word	0x00000000
        /*07cc*/ 	.word	0x00000000
        /*07d0*/ 	.short	0x010a
        /*07d2*/ 	.byte	0xff
	.zero		1


	//   ....[111]....
        /*07d4*/ 	.word	0x00006a40
        /*07d8*/ 	.word	0x00000000
        /*07dc*/ 	.word	0x00000000
        /*07e0*/ 	.short	0x010a
        /*07e2*/ 	.byte	0xff
	.zero		1


	//   ....[112]....
        /*07e4*/ 	.word	0x00006aa0
        /*07e8*/ 	.word	0x00000000
        /*07ec*/ 	.word	0x00000000
        /*07f0*/ 	.short	0x010a
        /*07f2*/ 	.byte	0xff
	.zero		1


	//   ....[113]....
        /*07f4*/ 	.word	0x00006b00
        /*07f8*/ 	.word	0x00000000
        /*07fc*/ 	.word	0x00000000
        /*0800*/ 	.short	0x010a
        /*0802*/ 	.byte	0xff
	.zero		1


	//   ....[114]....
        /*0804*/ 	.word	0x00006b60
        /*0808*/ 	.word	0x00000000
        /*080c*/ 	.word	0x00000000
        /*0810*/ 	.short	0x010a
        /*0812*/ 	.byte	0xff
	.zero		1


	//   ....[115]....
        /*0814*/ 	.word	0x00006bc0
        /*0818*/ 	.word	0x00000000
        /*081c*/ 	.word	0x00000000
        /*0820*/ 	.short	0x010a
        /*0822*/ 	.byte	0xff
	.zero		1


	//   ....[116]....
        /*0824*/ 	.word	0x00006c20
        /*0828*/ 	.word	0x00000000
        /*082c*/ 	.word	0x00000000
        /*0830*/ 	.short	0x010a
        /*0832*/ 	.byte	0xff
	.zero		1


	//   ....[117]....
        /*0834*/ 	.word	0x00006c80
        /*0838*/ 	.word	0x00000000
        /*083c*/ 	.word	0x00000000
        /*0840*/ 	.short	0x010a
        /*0842*/ 	.byte	0xff
	.zero		1


	//   ....[118]....
        /*0844*/ 	.word	0x00006ce0
        /*0848*/ 	.word	0x00000000
        /*084c*/ 	.word	0x00000000
        /*0850*/ 	.short	0x010a
        /*0852*/ 	.byte	0xff
	.zero		1


	//   ....[119]....
        /*0854*/ 	.word	0x00006d40
        /*0858*/ 	.word	0x00000000
        /*085c*/ 	.word	0x00000000
        /*0860*/ 	.short	0x010a
        /*0862*/ 	.byte	0xff
	.zero		1


	//   ....[120]....
        /*0864*/ 	.word	0x00006d90
        /*0868*/ 	.word	0x00000000
        /*086c*/ 	.word	0x00000150
        /*0870*/ 	.short	0x010a
        /*0872*/ 	.byte	0xff
	.zero		1


	//   ....[121]....
        /*0874*/ 	.word	0x00006df0
        /*0878*/ 	.word	0x00000000
        /*087c*/ 	.word	0x00000100
        /*0880*/ 	.short	0x010a
        /*0882*/ 	.byte	0xff
	.zero		1


	//   ....[122]....
        /*0884*/ 	.word	0x00006e40
        /*0888*/ 	.word	0x00000000
        /*088c*/ 	.word	0x000000f0
        /*0890*/ 	.short	0x010a
        /*0892*/ 	.byte	0xff
	.zero		1


	//   ....[123]....
        /*0894*/ 	.word	0x00006ea0
        /*0898*/ 	.word	0x00000000
        /*089c*/ 	.word	0x00000100
        /*08a0*/ 	.short	0x010a
        /*08a2*/ 	.byte	0xff
	.zero		1


	//   ....[124]....
        /*08a4*/ 	.word	0x00006ef0
        /*08a8*/ 	.word	0x00000000
        /*08ac*/ 	.word	0x000000f0
        /*08b0*/ 	.short	0x010a
        /*08b2*/ 	.byte	0xff
	.zero		1


	//   ....[125]....
        /*08b4*/ 	.word	0x00006f50
        /*08b8*/ 	.word	0x00000003
        /*08bc*/ 	.word	0x00000130
        /*08c0*/ 	.short	0x010a
        /*08c2*/ 	.byte	0xff
	.zero		1


	//   ....[126]....
        /*08c4*/ 	.word	0x00006fb0
        /*08c8*/ 	.word	0x00000000
        /*08cc*/ 	.word	0x00000000
        /*08d0*/ 	.short	0x010a
        /*08d2*/ 	.byte	0xff
	.zero		1


	//   ....[127]....
        /*08d4*/ 	.word	0x00007010
        /*08d8*/ 	.word	0x00000000
        /*08dc*/ 	.word	0x00000000
        /*08e0*/ 	.short	0x010a
        /*08e2*/ 	.byte	0xff
	.zero		1


	//   ....[128]....
        /*08e4*/ 	.word	0x00007070
        /*08e8*/ 	.word	0x00000000
        /*08ec*/ 	.word	0x00000000
        /*08f0*/ 	.short	0x010a
        /*08f2*/ 	.byte	0xff
	.zero		1


	//   ....[129]....
        /*08f4*/ 	.word	0x000070d0
        /*08f8*/ 	.word	0x00000000
        /*08fc*/ 	.word	0x00000000
        /*0900*/ 	.short	0x010a
        /*0902*/ 	.byte	0xff
	.zero		1


	//   ....[130]....
        /*0904*/ 	.word	0x00007130
        /*0908*/ 	.word	0x00000000
        /*090c*/ 	.word	0x00000000
        /*0910*/ 	.short	0x010a
        /*0912*/ 	.byte	0xff
	.zero		1


	//   ....[131]....
        /*0914*/ 	.word	0x00007180
        /*0918*/ 	.word	0x00000000
        /*091c*/ 	.word	0x000000f0
        /*0920*/ 	.short	0x010a
        /*0922*/ 	.byte	0xff
	.zero		1


	//   ....[132]....
        /*0924*/ 	.word	0x000071e0
        /*0928*/ 	.word	0x00000000
        /*092c*/ 	.word	0x000000e8
        /*0930*/ 	.short	0x010a
        /*0932*/ 	.byte	0xff
	.zero		1


	//   ....[133]....
        /*0934*/ 	.word	0x00007240
        /*0938*/ 	.word	0x00000003
        /*093c*/ 	.word	0x000000d8
        /*0940*/ 	.short	0x010a
        /*0942*/ 	.byte	0xff
	.zero		1


	//   ....[134]....
        /*0944*/ 	.word	0x00007290
        /*0948*/ 	.word	0x00000000
        /*094c*/ 	.word	0x000000f0
        /*0950*/ 	.short	0x010a
        /*0952*/ 	.byte	0xff
	.zero		1


	//   ....[135]....
        /*0954*/ 	.word	0x000072f0
        /*0958*/ 	.word	0x00000000
        /*095c*/ 	.word	0x000000d0
        /*0960*/ 	.short	0x010a
        /*0962*/ 	.byte	0xff
	.zero		1


	//   ....[136]....
        /*0964*/ 	.word	0x00007340
        /*0968*/ 	.word	0x0000005c
        /*096c*/ 	.word	0x00000110
        /*0970*/ 	.short	0x010a
        /*0972*/ 	.byte	0xff
	.zero		1


	//----- nvinfo : EIATTR_NUM_MBARRIERS
	.align		4
.L_47:
        /*0974*/ 	.byte	0x03, 0x38
        /*0976*/ 	.short	0x002e


	//----- nvinfo : EIATTR_EXIT_INSTR_OFFSETS
	.align		4
        /*0978*/ 	.byte	0x04, 0x1c
        /*097a*/ 	.short	(.L_49 - .L_48)


	//   ....[0]....
.L_48:
        /*097c*/ 	.word	0x00002ae0


	//   ....[1]....
        /*0980*/ 	.word	0x00002fd0


	//   ....[2]....
        /*0984*/ 	.word	0x00003030


	//   ....[3]....
        /*0988*/ 	.word	0x00003f80


	//   ....[4]....
        /*098c*/ 	.word	0x00004ab0


	//   ....[5]....
        /*0990*/ 	.word	0x00004af0


	//   ....[6]....
        /*0994*/ 	.word	0x000067a0


	//----- nvinfo : EIATTR_MAX_THREADS
	.align		4
.L_49:
        /*0998*/ 	.byte	0x04, 0x05
        /*099a*/ 	.short	(.L_51 - .L_50)
.L_50:
        /*099c*/ 	.word	0x00000100
        /*09a0*/ 	.word	0x00000001
        /*09a4*/ 	.word	0x00000001


	//----- nvinfo : EIATTR_CRS_STACK_SIZE
	.align		4
.L_51:
        /*09a8*/ 	.byte	0x04, 0x1e
        /*09aa*/ 	.short	(.L_53 - .L_52)
.L_52:
        /*09ac*/ 	.word	0x00000000


	//----- nvinfo : EIATTR_CBANK_PARAM_SIZE
	.align		4
.L_53:
        /*09b0*/ 	.byte	0x03, 0x19
        /*09b2*/ 	.short	0x0800


	//----- nvinfo : EIATTR_PARAM_CBANK
	.align		4
        /*09b4*/ 	.byte	0x04, 0x0a
        /*09b6*/ 	.short	(.L_55 - .L_54)
	.align		4
.L_54:
        /*09b8*/ 	.word	index@(.nv.constant0._ZN7cutlass13device_kernelINS_4gemm6kernel13GemmUniversalIN4cute5tupleIJiiiiEEENS1_10collective13CollectiveMmaINS1_35MainloopSm100TmaUmmaWarpSpecializedILi13ELi2ELi4ENS5_IJNS4_1CILi1EEESB_SB_EEEEENS5_IJNSA_ILi64EEESE_NSA_ILi128EEEEEENS_12float_e4m3_tENS5_IJlSB_lEEESH_NS5_IJSB_llEEENS4_8TiledMMAINS4_8MMA_AtomIJNS4_10MMA_TraitsINS4_19SM100_MMA_F8F6F4_SSEJSH_SH_fSE_SE_NS4_17integral_constantINS4_4UMMA5MajorELSQ_0EEENSO_ISQ_LSQ_1EEENSO_INSP_7ScaleInELST_0EEESU_EEEEEENS4_6LayoutISC_NS5_IJNSA_ILi0EEESY_SY_EEEEENS5_IJNS4_10UnderscoreES11_S11_EEEEENS4_13SM90_TMA_LOADENS4_14ComposedLayoutINS4_7SwizzleILi3ELi4ELi3EEENS4_18smem_ptr_flag_bitsILi8EEENSX_INS5_IJNSA_ILi8EEESF_EEENS5_IJSF_SB_EEEEEEEvNS4_8identityES14_NS15_INS16_ILi2ELi4ELi3EEES19_NSX_INS5_IJSE_S1A_EEENS5_IJSB_SE_EEEEEEEvS1F_EENS_8epilogue10collective18CollectiveEpilogueINS1M_23Sm100TmaWarpSpecializedILi1ELi1ELi32ELb0ELb0EEEJSG_NS5_IJNSX_ISE_SB_EES1R_EEESH_SI_SH_SI_NS1M_6fusion15FusionCallbacksIS1Q_NS1T_17LinearCombinationISH_fSH_fLNS_15FloatRoundStyleE2EEESG_S1S_JEEENS4_5SM1004TMEM4LOAD26SM100_TMEM_LOAD_16dp32b32xES14_NS15_IS1G_S19_NSX_INS5_IJS1A_SE_EEENS5_IJSE_SB_EEEEEEENS4_39AutoVectorizingCopyWithAssumedAlignmentILi128EEENS4_14SM90_TMA_STOREES26_S28_S28_EEEvvEEEEvNT_6ParamsE)
        /*09bc*/ 	.short	0x0380
        /*09be*/ 	.short	0x0800


	//----- nvinfo : EIATTR_SW_WAR
	.align		4
.L_55:
        /*09c0*/ 	.byte	0x04, 0x36
        /*09c2*/ 	.short	(.L_57 - .L_56)
.L_56:
        /*09c4*/ 	.word	0x00000008
.L_57:


//--------------------- .nv.callgraph             --------------------------
	.section	.nv.callgraph,"",@"SHT_CUDA_CALLGRAPH"
	.align	4
	.sectionentsize	8
	.align		4
        /*0000*/ 	.word	0x00000000
	.align		4
        /*0004*/ 	.word	0xffffffff
	.align		4
        /*0008*/ 	.word	index@(_ZN7cutlass13device_kernelINS_4gemm6kernel13GemmUniversalIN4cute5tupleIJiiiiEEENS1_10collective13CollectiveMmaINS1_35MainloopSm100TmaUmmaWarpSpecializedILi13ELi2ELi4ENS5_IJNS4_1CILi1EEESB_SB_EEEEENS5_IJNSA_ILi64EEESE_NSA_ILi128EEEEEENS_12float_e4m3_tENS5_IJlSB_lEEESH_NS5_IJSB_llEEENS4_8TiledMMAINS4_8MMA_AtomIJNS4_10MMA_TraitsINS4_19SM100_MMA_F8F6F4_SSEJSH_SH_fSE_SE_NS4_17integral_constantINS4_4UMMA5MajorELSQ_0EEENSO_ISQ_LSQ_1EEENSO_INSP_7ScaleInELST_0EEESU_EEEEEENS4_6LayoutISC_NS5_IJNSA_ILi0EEESY_SY_EEEEENS5_IJNS4_10UnderscoreES11_S11_EEEEENS4_13SM90_TMA_LOADENS4_14ComposedLayoutINS4_7SwizzleILi3ELi4ELi3EEENS4_18smem_ptr_flag_bitsILi8EEENSX_INS5_IJNSA_ILi8EEESF_EEENS5_IJSF_SB_EEEEEEEvNS4_8identityES14_NS15_INS16_ILi2ELi4ELi3EEES19_NSX_INS5_IJSE_S1A_EEENS5_IJSB_SE_EEEEEEEvS1F_EENS_8epilogue10collective18CollectiveEpilogueINS1M_23Sm100TmaWarpSpecializedILi1ELi1ELi32ELb0ELb0EEEJSG_NS5_IJNSX_ISE_SB_EES1R_EEESH_SI_SH_SI_NS1M_6fusion15FusionCallbacksIS1Q_NS1T_17LinearCombinationISH_fSH_fLNS_15FloatRoundStyleE2EEESG_S1S_JEEENS4_5SM1004TMEM4LOAD26SM100_TMEM_LOAD_16dp32b32xES14_NS15_IS1G_S19_NSX_INS5_IJS1A_SE_EEENS5_IJSE_SB_EEEEEEENS4_39AutoVectorizingCopyWithAssumedAlignmentILi128EEENS4_14SM90_TMA_STOREES26_S28_S28_EEEvvEEEEvNT_6ParamsE)
	.align		4
        /*000c*/ 	.word	index@(__assertfail)
	.align		4
        /*0010*/ 	.word	0x00000000
	.align		4
        /*0014*/ 	.word	0xfffffffe
	.align		4
        /*0018*/ 	.word	0x00000000
	.align		4
        /*001c*/ 	.word	0xfffffffd
	.align		4
        /*0020*/ 	.word	0x00000000
	.align		4
        /*0024*/ 	.word	0xfffffffc


//--------------------- .nv.constant4             --------------------------
	.section	.nv.constant4,"a",@progbits
	.align	8
	.align		8
.nv.constant4:
        /*0000*/ 	.dword	__assertfail
	.align		8
        /*0008*/ 	.dword	__unnamed_1
	.align		8
        /*0010*/ 	.dword	__unnamed_2
	.align		8
        /*0018*/ 	.dword	_ZN40_INTERNAL_11102935_4_k_cu_1928293f_284304cuda3std3__45__cpo5beginE
	.align		8
        /*0020*/ 	.dword	_ZN40_INTERNAL_11102935_4_k_cu_1928293f_284304cuda3std3__45__cpo3endE
	.align		8
        /*0028*/ 	.dword	_ZN40_INTERNAL_11102935_4_k_cu_1928293f_284304cuda3std3__45__cpo6cbeginE
	.align		8
        /*0030*/ 	.dword	_ZN40_INTERNAL_11102935_4_k_cu_1928293f_284304cuda3std3__45__cpo4cendE
	.align		8
        /*0038*/ 	.dword	_ZN40_INTERNAL_11102935_4_k_cu_1928293f_284304cuda3std3__442_GLOBAL__N__11102935_4_k_cu_1928293f_284306ignoreE
	.align		8
        /*0040*/ 	.dword	_ZN40_INTERNAL_11102935_4_k_cu_1928293f_284304cuda3std3__419piecewise_constructE
	.align		8
        /*0048*/ 	.dword	_ZN40_INTERNAL_11102935_4_k_cu_1928293f_284304cuda3std3__48in_placeE
	.align		8
        /*0050*/ 	.dword	_ZN40_INTERNAL_11102935_4_k_cu_1928293f_284304cuda3std6ranges3__45__cpo4swapE
	.align		8
        /*0058*/ 	.dword	_ZN40_INTERNAL_11102935_4_k_cu_1928293f_284304cuda3std6ranges3__45__cpo9iter_moveE
	.align		8
        /*0060*/ 	.dword	_ZN40_INTERNAL_11102935_4_k_cu_1928293f_284304cute7productE
	.align		8
        /*0068*/ 	.dword	_ZN40_INTERNAL_11102935_4_k_cu_1928293f_284304cute1_E
	.align		8
        /*0070*/ 	.dword	$str$25
	.align		8
        /*0078*/ 	.dword	$str$26
	.align		8
        /*0080*/ 	.dword	$str$27
	.align		8
        /*0088*/ 	.dword	$str$28


//--------------------- .text._ZN7cutlass13device_kernelINS_4gemm6kernel13GemmUniversalIN4cute5tupleIJiiiiEEENS1_10collective13CollectiveMmaINS1_35MainloopSm100TmaUmmaWarpSpecializedILi13ELi2ELi4ENS5_IJNS4_1CILi1EEESB_SB_EEEEENS5_IJNSA_ILi64EEESE_NSA_ILi128EEEEEENS_12float_e4m3_tENS5_IJlSB_lEEESH_NS5_IJSB_llEEENS4_8TiledMMAINS4_8MMA_AtomIJNS4_10MMA_TraitsINS4_19SM100_MMA_F8F6F4_SSEJSH_SH_fSE_SE_NS4_17integral_constantINS4_4UMMA5MajorELSQ_0EEENSO_ISQ_LSQ_1EEENSO_INSP_7ScaleInELST_0EEESU_EEEEEENS4_6LayoutISC_NS5_IJNSA_ILi0EEESY_SY_EEEEENS5_IJNS4_10UnderscoreES11_S11_EEEEENS4_13SM90_TMA_LOADENS4_14ComposedLayoutINS4_7SwizzleILi3ELi4ELi3EEENS4_18smem_ptr_flag_bitsILi8EEENSX_INS5_IJNSA_ILi8EEESF_EEENS5_IJSF_SB_EEEEEEEvNS4_8identityES14_NS15_INS16_ILi2ELi4ELi3EEES19_NSX_INS5_IJSE_S1A_EEENS5_IJSB_SE_EEEEEEEvS1F_EENS_8epilogue10collective18CollectiveEpilogueINS1M_23Sm100TmaWarpSpecializedILi1ELi1ELi32ELb0ELb0EEEJSG_NS5_IJNSX_ISE_SB_EES1R_EEESH_SI_SH_SI_NS1M_6fusion15FusionCallbacksIS1Q_NS1T_17LinearCombinationISH_fSH_fLNS_15FloatRoundStyleE2EEESG_S1S_JEEENS4_5SM1004TMEM4LOAD26SM100_TMEM_LOAD_16dp32b32xES14_NS15_IS1G_S19_NSX_INS5_IJS1A_SE_EEENS5_IJSE_SB_EEEEEEENS4_39AutoVectorizingCopyWithAssumedAlignmentILi128EEENS4_14SM90_TMA_STOREES26_S28_S28_EEEvvEEEEvNT_6ParamsE --------------------------
	.section	.text._ZN7cutlass13device_kernelINS_4gemm6kernel13GemmUniversalIN4cute5tupleIJiiiiEEENS1_10collective13CollectiveMmaINS1_35MainloopSm100TmaUmmaWarpSpecializedILi13ELi2ELi4ENS5_IJNS4_1CILi1EEESB_SB_EEEEENS5_IJNSA_ILi64EEESE_NSA_ILi128EEEEEENS_12float_e4m3_tENS5_IJlSB_lEEESH_NS5_IJSB_llEEENS4_8TiledMMAINS4_8MMA_AtomIJNS4_10MMA_TraitsINS4_19SM100_MMA_F8F6F4_SSEJSH_SH_fSE_SE_NS4_17integral_constantINS4_4UMMA5MajorELSQ_0EEENSO_ISQ_LSQ_1EEENSO_INSP_7ScaleInELST_0EEESU_EEEEEENS4_6LayoutISC_NS5_IJNSA_ILi0EEESY_SY_EEEEENS5_IJNS4_10UnderscoreES11_S11_EEEEENS4_13SM90_TMA_LOADENS4_14ComposedLayoutINS4_7SwizzleILi3ELi4ELi3EEENS4_18smem_ptr_flag_bitsILi8EEENSX_INS5_IJNSA_ILi8EEESF_EEENS5_IJSF_SB_EEEEEEEvNS4_8identityES14_NS15_INS16_ILi2ELi4ELi3EEES19_NSX_INS5_IJSE_S1A_EEENS5_IJSB_SE_EEEEEEEvS1F_EENS_8epilogue10collective18CollectiveEpilogueINS1M_23Sm100TmaWarpSpecializedILi1ELi1ELi32ELb0ELb0EEEJSG_NS5_IJNSX_ISE_SB_EES1R_EEESH_SI_SH_SI_NS1M_6fusion15FusionCallbacksIS1Q_NS1T_17LinearCombinationISH_fSH_fLNS_15FloatRoundStyleE2EEESG_S1S_JEEENS4_5SM1004TMEM4LOAD26SM100_TMEM_LOAD_16dp32b32xES14_NS15_IS1G_S19_NSX_INS5_IJS1A_SE_EEENS5_IJSE_SB_EEEEEEENS4_39AutoVectorizingCopyWithAssumedAlignmentILi128EEENS4_14SM90_TMA_STOREES26_S28_S28_EEEvvEEEEvNT_6ParamsE,"ax",@progbits
	.align	128
.text._ZN7cutlass13device_kernelINS_4gemm6kernel13GemmUniversalIN4cute5tupleIJiiiiEEENS1_10collective13CollectiveMmaINS1_35MainloopSm100TmaUmmaWarpSpecializedILi13ELi2ELi4ENS5_IJNS4_1CILi1EEESB_SB_EEEEENS5_IJNSA_ILi64EEESE_NSA_ILi128EEEEEENS_12float_e4m3_tENS5_IJlSB_lEEESH_NS5_IJSB_llEEENS4_8TiledMMAINS4_8MMA_AtomIJNS4_10MMA_TraitsINS4_19SM100_MMA_F8F6F4_SSEJSH_SH_fSE_SE_NS4_17integral_constantINS4_4UMMA5MajorELSQ_0EEENSO_ISQ_LSQ_1EEENSO_INSP_7ScaleInELST_0EEESU_EEEEEENS4_6LayoutISC_NS5_IJNSA_ILi0EEESY_SY_EEEEENS5_IJNS4_10UnderscoreES11_S11_EEEEENS4_13SM90_TMA_LOADENS4_14ComposedLayoutINS4_7SwizzleILi3ELi4ELi3EEENS4_18smem_ptr_flag_bitsILi8EEENSX_INS5_IJNSA_ILi8EEESF_EEENS5_IJSF_SB_EEEEEEEvNS4_8identityES14_NS15_INS16_ILi2ELi4ELi3EEES19_NSX_INS5_IJSE_S1A_EEENS5_IJSB_SE_EEEEEEEvS1F_EENS_8epilogue10collective18CollectiveEpilogueINS1M_23Sm100TmaWarpSpecializedILi1ELi1ELi32ELb0ELb0EEEJSG_NS5_IJNSX_ISE_SB_EES1R_EEESH_SI_SH_SI_NS1M_6fusion15FusionCallbacksIS1Q_NS1T_17LinearCombinationISH_fSH_fLNS_15FloatRoundStyleE2EEESG_S1S_JEEENS4_5SM1004TMEM4LOAD26SM100_TMEM_LOAD_16dp32b32xES14_NS15_IS1G_S19_NSX_INS5_IJS1A_SE_EEENS5_IJSE_SB_EEEEEEENS4_39AutoVectorizingCopyWithAssumedAlignmentILi128EEENS4_14SM90_TMA_STOREES26_S28_S28_EEEvvEEEEvNT_6ParamsE:
        .type           _ZN7cutlass13device_kernelINS_4gemm6kernel13GemmUniversalIN4cute5tupleIJiiiiEEENS1_10collective13CollectiveMmaINS1_35MainloopSm100TmaUmmaWarpSpecializedILi13ELi2ELi4ENS5_IJNS4_1CILi1EEESB_SB_EEEEENS5_IJNSA_ILi64EEESE_NSA_ILi128EEEEEENS_12float_e4m3_tENS5_IJlSB_lEEESH_NS5_IJSB_llEEENS4_8TiledMMAINS4_8MMA_AtomIJNS4_10MMA_TraitsINS4_19SM100_MMA_F8F6F4_SSEJSH_SH_fSE_SE_NS4_17integral_constantINS4_4UMMA5MajorELSQ_0EEENSO_ISQ_LSQ_1EEENSO_INSP_7ScaleInELST_0EEESU_EEEEEENS4_6LayoutISC_NS5_IJNSA_ILi0EEESY_SY_EEEEENS5_IJNS4_10UnderscoreES11_S11_EEEEENS4_13SM90_TMA_LOADENS4_14ComposedLayoutINS4_7SwizzleILi3ELi4ELi3EEENS4_18smem_ptr_flag_bitsILi8EEENSX_INS5_IJNSA_ILi8EEESF_EEENS5_IJSF_SB_EEEEEEEvNS4_8identityES14_NS15_INS16_ILi2ELi4ELi3EEES19_NSX_INS5_IJSE_S1A_EEENS5_IJSB_SE_EEEEEEEvS1F_EENS_8epilogue10collective18CollectiveEpilogueINS1M_23Sm100TmaWarpSpecializedILi1ELi1ELi32ELb0ELb0EEEJSG_NS5_IJNSX_ISE_SB_EES1R_EEESH_SI_SH_SI_NS1M_6fusion15FusionCallbacksIS1Q_NS1T_17LinearCombinationISH_fSH_fLNS_15FloatRoundStyleE2EEESG_S1S_JEEENS4_5SM1004TMEM4LOAD26SM100_TMEM_LOAD_16dp32b32xES14_NS15_IS1G_S19_NSX_INS5_IJS1A_SE_EEENS5_IJSE_SB_EEEEEEENS4_39AutoVectorizingCopyWithAssumedAlignmentILi128EEENS4_14SM90_TMA_STOREES26_S28_S28_EEEvvEEEEvNT_6ParamsE,@function
        .size           _ZN7cutlass13device_kernelINS_4gemm6kernel13GemmUniversalIN4cute5tupleIJiiiiEEENS1_10collective13CollectiveMmaINS1_35MainloopSm100TmaUmmaWarpSpecializedILi13ELi2ELi4ENS5_IJNS4_1CILi1EEESB_SB_EEEEENS5_IJNSA_ILi64EEESE_NSA_ILi128EEEEEENS_12float_e4m3_tENS5_IJlSB_lEEESH_NS5_IJSB_llEEENS4_8TiledMMAINS4_8MMA_AtomIJNS4_10MMA_TraitsINS4_19SM100_MMA_F8F6F4_SSEJSH_SH_fSE_SE_NS4_17integral_constantINS4_4UMMA5MajorELSQ_0EEENSO_ISQ_LSQ_1EEENSO_INSP_7ScaleInELST_0EEESU_EEEEEENS4_6LayoutISC_NS5_IJNSA_ILi0EEESY_SY_EEEEENS5_IJNS4_10UnderscoreES11_S11_EEEEENS4_13SM90_TMA_LOADENS4_14ComposedLayoutINS4_7SwizzleILi3ELi4ELi3EEENS4_18smem_ptr_flag_bitsILi8EEENSX_INS5_IJNSA_ILi8EEESF_EEENS5_IJSF_SB_EEEEEEEvNS4_8identityES14_NS15_INS16_ILi2ELi4ELi3EEES19_NSX_INS5_IJSE_S1A_EEENS5_IJSB_SE_EEEEEEEvS1F_EENS_8epilogue10collective18CollectiveEpilogueINS1M_23Sm100TmaWarpSpecializedILi1ELi1ELi32ELb0ELb0EEEJSG_NS5_IJNSX_ISE_SB_EES1R_EEESH_SI_SH_SI_NS1M_6fusion15FusionCallbacksIS1Q_NS1T_17LinearCombinationISH_fSH_fLNS_15FloatRoundStyleE2EEESG_S1S_JEEENS4_5SM1004TMEM4LOAD26SM100_TMEM_LOAD_16dp32b32xES14_NS15_IS1G_S19_NSX_INS5_IJS1A_SE_EEENS5_IJSE_SB_EEEEEEENS4_39AutoVectorizingCopyWithAssumedAlignmentILi128EEENS4_14SM90_TMA_STOREES26_S28_S28_EEEvvEEEEvNT_6ParamsE,(.L_x_156 - _ZN7cutlass13device_kernelINS_4gemm6kernel13GemmUniversalIN4cute5tupleIJiiiiEEENS1_10collective13CollectiveMmaINS1_35MainloopSm100TmaUmmaWarpSpecializedILi13ELi2ELi4ENS5_IJNS4_1CILi1EEESB_SB_EEEEENS5_IJNSA_ILi64EEESE_NSA_ILi128EEEEEENS_12float_e4m3_tENS5_IJlSB_lEEESH_NS5_IJSB_llEEENS4_8TiledMMAINS4_8MMA_AtomIJNS4_10MMA_TraitsINS4_19SM100_MMA_F8F6F4_SSEJSH_SH_fSE_SE_NS4_17integral_constantINS4_4UMMA5MajorELSQ_0EEENSO_ISQ_LSQ_1EEENSO_INSP_7ScaleInELST_0EEESU_EEEEEENS4_6LayoutISC_NS5_IJNSA_ILi0EEESY_SY_EEEEENS5_IJNS4_10UnderscoreES11_S11_EEEEENS4_13SM90_TMA_LOADENS4_14ComposedLayoutINS4_7SwizzleILi3ELi4ELi3EEENS4_18smem_ptr_flag_bitsILi8EEENSX_INS5_IJNSA_ILi8EEESF_EEENS5_IJSF_SB_EEEEEEEvNS4_8identityES14_NS15_INS16_ILi2ELi4ELi3EEES19_NSX_INS5_IJSE_S1A_EEENS5_IJSB_SE_EEEEEEEvS1F_EENS_8epilogue10collective18CollectiveEpilogueINS1M_23Sm100TmaWarpSpecializedILi1ELi1ELi32ELb0ELb0EEEJSG_NS5_IJNSX_ISE_SB_EES1R_EEESH_SI_SH_SI_NS1M_6fusion15FusionCallbacksIS1Q_NS1T_17LinearCombinationISH_fSH_fLNS_15FloatRoundStyleE2EEESG_S1S_JEEENS4_5SM1004TMEM4LOAD26SM100_TMEM_LOAD_16dp32b32xES14_NS15_IS1G_S19_NSX_INS5_IJS1A_SE_EEENS5_IJSE_SB_EEEEEEENS4_39AutoVectorizingCopyWithAssumedAlignmentILi128EEENS4_14SM90_TMA_STOREES26_S28_S28_EEEvvEEEEvNT_6ParamsE)
        .other          _ZN7cutlass13device_kernelINS_4gemm6kernel13GemmUniversalIN4cute5tupleIJiiiiEEENS1_10collective13CollectiveMmaINS1_35MainloopSm100TmaUmmaWarpSpecializedILi13ELi2ELi4ENS5_IJNS4_1CILi1EEESB_SB_EEEEENS5_IJNSA_ILi64EEESE_NSA_ILi128EEEEEENS_12float_e4m3_tENS5_IJlSB_lEEESH_NS5_IJSB_llEEENS4_8TiledMMAINS4_8MMA_AtomIJNS4_10MMA_TraitsINS4_19SM100_MMA_F8F6F4_SSEJSH_SH_fSE_SE_NS4_17integral_constantINS4_4UMMA5MajorELSQ_0EEENSO_ISQ_LSQ_1EEENSO_INSP_7ScaleInELST_0EEESU_EEEEEENS4_6LayoutISC_NS5_IJNSA_ILi0EEESY_SY_EEEEENS5_IJNS4_10UnderscoreES11_S11_EEEEENS4_13SM90_TMA_LOADENS4_14ComposedLayoutINS4_7SwizzleILi3ELi4ELi3EEENS4_18smem_ptr_flag_bitsILi8EEENSX_INS5_IJNSA_ILi8EEESF_EEENS5_IJSF_SB_EEEEEEEvNS4_8identityES14_NS15_INS16_ILi2ELi4ELi3EEES19_NSX_INS5_IJSE_S1A_EEENS5_IJSB_SE_EEEEEEEvS1F_EENS_8epilogue10collective18CollectiveEpilogueINS1M_23Sm100TmaWarpSpecializedILi1ELi1ELi32ELb0ELb0EEEJSG_NS5_IJNSX_ISE_SB_EES1R_EEESH_SI_SH_SI_NS1M_6fusion15FusionCallbacksIS1Q_NS1T_17LinearCombinationISH_fSH_fLNS_15FloatRoundStyleE2EEESG_S1S_JEEENS4_5SM1004TMEM4LOAD26SM100_TMEM_LOAD_16dp32b32xES14_NS15_IS1G_S19_NSX_INS5_IJS1A_SE_EEENS5_IJSE_SB_EEEEEEENS4_39AutoVectorizingCopyWithAssumedAlignmentILi128EEENS4_14SM90_TMA_STOREES26_S28_S28_EEEvvEEEEvNT_6ParamsE,@"STO_CUDA_ENTRY STV_DEFAULT"
_ZN7cutlass13device_kernelINS_4gemm6kernel13GemmUniversalIN4cute5tupleIJiiiiEEENS1_10collective13CollectiveMmaINS1_35MainloopSm100TmaUmmaWarpSpecializedILi13ELi2ELi4ENS5_IJNS4_1CILi1EEESB_SB_EEEEENS5_IJNSA_ILi64EEESE_NSA_ILi128EEEEEENS_12float_e4m3_tENS5_IJlSB_lEEESH_NS5_IJSB_llEEENS4_8TiledMMAINS4_8MMA_AtomIJNS4_10MMA_TraitsINS4_19SM100_MMA_F8F6F4_SSEJSH_SH_fSE_SE_NS4_17integral_constantINS4_4UMMA5MajorELSQ_0EEENSO_ISQ_LSQ_1EEENSO_INSP_7ScaleInELST_0EEESU_EEEEEENS4_6LayoutISC_NS5_IJNSA_ILi0EEESY_SY_EEEEENS5_IJNS4_10UnderscoreES11_S11_EEEEENS4_13SM90_TMA_LOADENS4_14ComposedLayoutINS4_7SwizzleILi3ELi4ELi3EEENS4_18smem_ptr_flag_bitsILi8EEENSX_INS5_IJNSA_ILi8EEESF_EEENS5_IJSF_SB_EEEEEEEvNS4_8identityES14_NS15_INS16_ILi2ELi4ELi3EEES19_NSX_INS5_IJSE_S1A_EEENS5_IJSB_SE_EEEEEEEvS1F_EENS_8epilogue10collective18CollectiveEpilogueINS1M_23Sm100TmaWarpSpecializedILi1ELi1ELi32ELb0ELb0EEEJSG_NS5_IJNSX_ISE_SB_EES1R_EEESH_SI_SH_SI_NS1M_6fusion15FusionCallbacksIS1Q_NS1T_17LinearCombinationISH_fSH_fLNS_15FloatRoundStyleE2EEESG_S1S_JEEENS4_5SM1004TMEM4LOAD26SM100_TMEM_LOAD_16dp32b32xES14_NS15_IS1G_S19_NSX_INS5_IJS1A_SE_EEENS5_IJSE_SB_EEEEEEENS4_39AutoVectorizingCopyWithAssumedAlignmentILi128EEENS4_14SM90_TMA_STOREES26_S28_S28_EEEvvEEEEvNT_6ParamsE:
[----:B------:R-:W1:Y:S01]  /*0000*/  LDC R1, c[0x0][0x37c] ;  /* 0x0000df00ff017b82 */ /* 0x000e620000000800 */
[----:B------:R-:W2:Y:S01]  /*0010*/  S2R R101, SR_TID.X ;  /* 0x0000000000657919 */ /* 0x000ea20000002100 */
[----:B------:R-:W3:Y:S01]  /*0020*/  LDCU.64 UR4, c[0x0][0x890] ;  /* 0x00011200ff0477ac */ /* 0x000ee20008000a00 */
[----:B------:R-:W-:Y:S02]  /*0030*/  PRMT R96, RZ, 0x7610, R96 ;  /* 0x00007610ff607816 */ /* 0x000fe40000000060 */
[----:B------:R-:W-:Y:S01]  /*0040*/  ELECT P5, URZ, PT ;  /* 0x0000000000ff782f */ /* 0x000fe200038a0000 */
[----:B------:R-:W4:Y:S01]  /*0050*/  LDCU.64 UR40, c[0x0][0x358] ;  /* 0x00006b00ff2877ac */ /* 0x000f220008000a00 */
[----:B---3--:R-:W-:-:S04]  /*0060*/  UISETP.NE.U32.AND UP0, UPT, UR4, URZ, UPT ;  /* 0x000000ff0400728c */ /* 0x008fc8000bf05070 */
[----:B------:R-:W-:Y:S01]  /*0070*/  UISETP.NE.AND.EX UP0, UPT, UR5, URZ, UPT, UP0 ;  /* 0x000000ff0500728c */ /* 0x000fe2000bf05300 */
[----:B--2---:R-:W-:-:S05]  /*0080*/  SHF.R.U32.HI R104, RZ, 0x5, R101 ;  /* 0x00000005ff687819 */ /* 0x004fca0000011665 */
[----:B------:R-:W2:Y:S02]  /*0090*/  SHFL.IDX PT, R0, R104, RZ, 0x1f ;  /* 0x00001fff68007589 */ /* 0x000ea400000e0000 */
[----:B--2---:R-:W-:Y:S01]  /*00a0*/  R2UR UR8, R0 ;  /* 0x00000000000872ca */ /* 0x004fe200000e0000 */
[----:B-1--4-:R-:W-:-:S14]  /*00b0*/  BRA.U UP0, `(.L_x_0) ;  /* 0x00000001002c7547 */ /* 0x012fdc000b800000 */
[----:B------:R-:W1:Y:S02]  /*00c0*/  LDCU.64 UR6, c[0x0][0x888] ;  /* 0x00011100ff0677ac */ /* 0x000e640008000a00 */
[----:B-1----:R-:W-:-:S04]  /*00d0*/  UISETP.NE.U32.AND UP0, UPT, UR6, URZ, UPT ;  /* 0x000000ff0600728c */ /* 0x002fc8000bf05070 */
[----:B------:R-:W-:-:S09]  /*00e0*/  UISETP.NE.AND.EX UP0, UPT, UR7, URZ, UPT, UP0 ;  /* 0x000000ff0700728c */ /* 0x000fd2000bf05300 */
[----:B------:R-:W-:Y:S05]  /*00f0*/  BRA.U !UP0, `(.L_x_1) ;  /* 0x0000000108107547 */ /* 0x000fea000b800000 */
[----:B------:R-:W1:Y:S02]  /*0100*/  LDC.64 R2, c[0x0][0x888] ;  /* 0x00022200ff027b82 */ /* 0x000e640000000a00 */
[----:B-1----:R1:W5:Y:S01]  /*0110*/  LDG.E R49, desc[UR40][R2.64] ;  /* 0x0000002802317981 */ /* 0x002362000c1e1900 */
[----:B------:R-:W-:Y:S01]  /*0120*/  HFMA2 R96, -RZ, RZ, 0, 5.9604644775390625e-08 ;  /* 0x00000001ff607431 */ /* 0x000fe200000001ff */
[----:B------:R-:W-:Y:S05]  /*0130*/  BRA `(.L_x_0) ;  /* 0x00000000000c7947 */ /* 0x000fea0003800000 */
.L_x_1:
[----:B------:R-:W1:Y:S01]  /*0140*/  LDCU UR6, c[0x0][0x880] ;  /* 0x00011000ff0677ac */ /* 0x000e620008000800 */
[----:B------:R-:W-:Y:S01]  /*0150*/  HFMA2 R96, -RZ, RZ, 0, 5.9604644775390625e-08 ;  /* 0x00000001ff607431 */ /* 0x000fe200000001ff */
[----:B-1----:R-:W-:-:S07]  /*0160*/  MOV R49, UR6 ;  /* 0x0000000600317c02 */ /* 0x002fce0008000f00 */
.L_x_0:
[----:B------:R-:W2:Y:S02]  /*0170*/  LDCU.64 UR6, c[0x0][0x8b0] ;  /* 0x00011600ff0677ac */ /* 0x000ea40008000a00 */
[----:B--2---:R-:W-:-:S04]  /*0180*/  UISETP.NE.U32.AND UP0, UPT, UR6, URZ, UPT ;  /* 0x000000ff0600728c */ /* 0x004fc8000bf05070 */
[----:B------:R-:W-:-:S09]  /*0190*/  UISETP.NE.AND.EX UP0, UPT, UR7, URZ, UPT, UP0 ;  /* 0x000000ff0700728c */ /* 0x000fd2000bf05300 */
[----:B------:R-:W-:Y:S05]  /*01a0*/  BRA.U UP0, `(.L_x_2) ;  /* 0x0000000100247547 */ /* 0x000fea000b800000 */
[----:B------:R-:W2:Y:S02]  /*01b0*/  LDCU.64 UR6, c[0x0][0x8a8] ;  /* 0x00011500ff0677ac */ /* 0x000ea40008000a00 */
[----:B--2---:R-:W-:-:S04]  /*01c0*/  UISETP.NE.U32.AND UP0, UPT, UR6, URZ, UPT ;  /* 0x000000ff0600728c */ /* 0x004fc8000bf05070 */
[----:B------:R-:W-:-:S09]  /*01d0*/  UISETP.NE.AND.EX UP0, UPT, UR7, URZ, UPT, UP0 ;  /* 0x000000ff0700728c */ /* 0x000fd2000bf05300 */
[----:B------:R-:W-:Y:S05]  /*01e0*/  BRA.U !UP0, `(.L_x_3) ;  /* 0x00000001080c7547 */ /* 0x000fea000b800000 */
[----:B-1----:R-:W1:Y:S02]  /*01f0*/  LDC.64 R2, c[0x0][0x8a8] ;  /* 0x00022a00ff027b82 */ /* 0x002e640000000a00 */
[----:B-1----:R2:W5:Y:S01]  /*0200*/  LDG.E R47, desc[UR40][R2.64] ;  /* 0x00000028022f7981 */ /* 0x002562000c1e1900 */
[----:B------:R-:W-:Y:S05]  /*0210*/  BRA `(.L_x_2) ;  /* 0x0000000000087947 */ /* 0x000fea0003800000 */
.L_x_3:
[----:B------:R-:W2:Y:S02]  /*0220*/  LDCU UR6, c[0x0][0x8a0] ;  /* 0x00011400ff0677ac */ /* 0x000ea40008000800 */
[----:B--2---:R-:W-:Y:S02]  /*0230*/  MOV R47, UR6 ;  /* 0x00000006002f7c02 */ /* 0x004fe40008000f00 */
.L_x_2:
[----:B------:R-:W-:Y:S01]  /*0240*/  IMAD.U32 R0, RZ, RZ, UR8 ;  /* 0x00000008ff007e24 */ /* 0x000fe2000f8e00ff */
[----:B------:R-:W-:Y:S04]  /*0250*/  BSSY.RECONVERGENT B0, `(.L_x_4) ;  /* 0x000000c000007945 */ /* 0x000fe80003800200 */
[C---:B------:R-:W-:Y:S02]  /*0260*/  ISETP.NE.OR P1, PT, R0.reuse, 0x1, !P5 ;  /* 0x000000010000780c */ /* 0x040fe40006f25670 */
[----:B------:R-:W-:-:S11]  /*0270*/  ISETP.NE.OR P0, PT, R0, 0x3, !P5 ;  /* 0x000000030000780c */ /* 0x000fd60006f05670 */
[----:B------:R-:W-:Y:S05]  /*0280*/  @P1 BRA `(.L_x_5) ;  /* 0x0000000000201947 */ /* 0x000fea0003800000 */
[----:B------:R-:W3:Y:S02]  /*0290*/  LDCU.64 UR6, c[0x0][0x348] ;  /* 0x00006900ff0677ac */ /* 0x000ee40008000a00 */
[----:B---3--:R-:W-:Y:S02]  /*02a0*/  UIADD3 UR10, UP1, UPT, UR6, 0x80, URZ ;  /* 0x00000080060a7890 */ /* 0x008fe4000ff3e0ff */
[----:B------:R-:W-:Y:S02]  /*02b0*/  UIADD3 UR6, UP0, UPT, UR6, 0x180, URZ ;  /* 0x0000018006067890 */ /* 0x000fe4000ff1e0ff */
[----:B------:R-:W-:Y:S02]  /*02c0*/  UIADD3.X UR11, UPT, UPT, URZ, UR7, URZ, UP1, !UPT ;  /* 0x00000007ff0b7290 */ /* 0x000fe40008ffe4ff */
[----:B------:R-:W-:-:S07]  /*02d0*/  UIADD3.X UR7, UPT, UPT, URZ, UR7, URZ, UP0, !UPT ;  /* 0x00000007ff077290 */ /* 0x000fce00087fe4ff */
[----:B------:R3:W-:Y:S02]  /*02e0*/  UTMACCTL.PF [UR10] ;  /* 0x000000000a0079b9 */ /* 0x0007e40008040000 */
[----:B------:R3:W-:Y:S02]  /*02f0*/  UTMACCTL.PF [UR6] ;  /* 0x00000000060079b9 */ /* 0x0007e40008040000 */
[----:B---3--:R-:W-:Y:S01]  /*0300*/  NOP ;  /* 0x0000000000007918 */ /* 0x008fe20000000000 */
.L_x_5:
[----:B------:R-:W-:Y:S05]  /*0310*/  BSYNC.RECONVERGENT B0 ;  /* 0x0000000000007941 */ /* 0x000fea0003800200 */
.L_x_4:
[----:B------:R-:W-:Y:S04]  /*0320*/  BSSY.RECONVERGENT B0, `(.L_x_6) ;  /* 0x000000a000007945 */ /* 0x000fe80003800200 */
        /* <DEDUP_REMOVED lines=9> */
.L_x_7:
[----:B------:R-:W-:Y:S05]  /*03c0*/  BSYNC.RECONVERGENT B0 ;  /* 0x0000000000007941 */ /* 0x000fea0003800200 */
.L_x_6:
[----:B------:R-:W3:Y:S01]  /*03d0*/  LDCU.64 UR6, c[0x0][0x888] ;  /* 0x00011100ff0677ac */ /* 0x000ee20008000a00 */
[----:B------:R-:W-:Y:S02]  /*03e0*/  UISETP.EQ.U32.AND UP1, UPT, UR4, URZ, UPT ;  /* 0x000000ff0400728c */ /* 0x000fe4000bf22070 */
[----:B------:R-:W-:Y:S02]  /*03f0*/  UPLOP3.LUT UP2, UPT, UPT, UPT, UPT, 0x80, 0x8 ;  /* 0x000000000008789c */ /* 0x000fe40003f4f070 */
[----:B---3--:R-:W-:-:S04]  /*0400*/  UISETP.NE.U32.AND UP0, UPT, UR6, URZ, UPT ;  /* 0x000000ff0600728c */ /* 0x008fc8000bf05070 */
[----:B------:R-:W-:-:S04]  /*0410*/  UISETP.NE.AND.EX UP0, UPT, UR7, URZ, UPT, UP0 ;  /* 0x000000ff0700728c */ /* 0x000fc8000bf05300 */
[----:B------:R-:W-:-:S04]  /*0420*/  UISETP.EQ.OR.EX UP3, UPT, UR5, URZ, !UP0, UP1 ;  /* 0x000000ff0500728c */ /* 0x000fc8000c762710 */
[----:B------:R-:W-:-:S05]  /*0430*/  UP2UR UR44, UPR, URZ, 0x8 ;  /* 0x00000008ff2c7883 */ /* 0x000fca0008000000 */
[----:B------:R-:W-:Y:S07]  /*0440*/  BRA.U !UP3, `(.L_x_8) ;  /* 0x000000010b207547 */ /* 0x000fee000b800000 */
[----:B------:R-:W-:Y:S01]  /*0450*/  UISETP.NE.U32.AND UP2, UPT, UR4, URZ, UPT ;  /* 0x000000ff0400728c */ /* 0x000fe2000bf45070 */
[----:B-----5:R-:W-:Y:S01]  /*0460*/  FSETP.NEU.AND P0, PT, R49, RZ, PT ;  /* 0x000000ff3100720b */ /* 0x020fe20003f0d000 */
[----:B------:R-:W-:Y:S02]  /*0470*/  USEL UR4, URZ, 0xffffffff, UP0 ;  /* 0xffffffffff047887 */ /* 0x000fe40008000000 */
[----:B------:R-:W-:-:S10]  /*0480*/  UISETP.NE.AND.EX UP2, UPT, UR5, URZ, UPT, UP2 ;  /* 0x000000ff0500728c */ /* 0x000fd4000bf45320 */
[----:B------:R-:W-:Y:S01]  /*0490*/  VOTEU.ANY UP1, P0 ;  /* 0x0000000000ff7886 */ /* 0x000fe20000020100 */
[----:B------:R-:W-:-:S04]  /*04a0*/  @!UP2 USEL UR4, URZ, 0xffffffff, UP1 ;  /* 0xffffffffff04a887 */ /* 0x000fc80008800000 */
[----:B------:R-:W-:-:S04]  /*04b0*/  ULOP3.LUT UR4, UR4, 0x1, URZ, 0xc0, !UPT ;  /* 0x0000000104047892 */ /* 0x000fc8000f8ec0ff */
[----:B------:R-:W-:-:S11]  /*04c0*/  UISETP.NE.U32.AND UP2, UPT, UR4, 0x1, UPT ;  /* 0x000000010400788c */ /* 0x000fd6000bf45070 */
.L_x_8:
[----:B-12---:R-:W1:Y:S01]  /*04d0*/  SHFL.IDX PT, R2, R104, RZ, 0x1f ;  /* 0x00001fff68027589 */ /* 0x006e6200000e0000 */
[----:B------:R-:W-:-:S04]  /*04e0*/  UISETP.NE.AND UP1, UPT, UR8, 0x2, UPT ;  /* 0x000000020800788c */ /* 0x000fc8000bf25270 */
[----:B------:R-:W-:Y:S01]  /*04f0*/  USEL UR13, URZ, 0x1, UP1 ;  /* 0x00000001ff0d7887 */ /* 0x000fe20008800000 */
[----:B-1----:R-:W-:-:S13]  /*0500*/  ISETP.NE.AND P0, PT, R2, RZ, PT ;  /* 0x000000ff0200720c */ /* 0x002fda0003f05270 */
[----:B------:R-:W-:Y:S05]  /*0510*/  @P0 BRA `(.L_x_9) ;  /* 0x00000000009c0947 */ /* 0x000fea0003800000 */
[----:B------:R-:W-:Y:S01]  /*0520*/  ELECT P0, URZ, PT ;  /* 0x0000000000ff782f */ /* 0x000fe20003800000 */
[----:B------:R-:W-:-:S12]  /*0530*/  BSSY.RECONVERGENT B0, `(.L_x_9) ;  /* 0x0000025000007945 */ /* 0x000fd80003800200 */
[----:B------:R-:W-:Y:S05]  /*0540*/  @!P0 BRA `(.L_x_10) ;  /* 0x00000000008c8947 */ /* 0x000fea0003800000 */
[----:B------:R-:W1:Y:S01]  /*0550*/  S2UR UR5, SR_CgaCtaId ;  /* 0x00000000000579c3 */ /* 0x000e620000008800 */
[----:B------:R-:W-:Y:S01]  /*0560*/  UMOV UR6, 0x400 ;  /* 0x0000040000067882 */ /* 0x000fe20000000000 */
[----:B------:R-:W-:Y:S01]  /*0570*/  UMOV UR4, 0x1 ;  /* 0x0000000100047882 */ /* 0x000fe20000000000 */
[----:B-1----:R-:W-:Y:S02]  /*0580*/  ULEA UR5, UR5, UR6, 0x18 ;  /* 0x0000000605057291 */ /* 0x002fe4000f8ec0ff */
[----:B------:R-:W-:-:S04]  /*0590*/  UIADD3 UR6, UPT, UPT, -UR4, 0x100000, URZ ;  /* 0x0010000004067890 */ /* 0x000fc8000fffe1ff */
[----:B------:R-:W-:Y:S02]  /*05a0*/  USHF.L.U32 UR7, UR6, 0xb, URZ ;  /* 0x0000000b06077899 */ /* 0x000fe400080006ff */
[----:B------:R-:W-:Y:S01]  /*05b0*/  USHF.L.U32 UR6, UR6, 0x1, URZ ;  /* 0x0000000106067899 */ /* 0x000fe200080006ff */
[----:B------:R-:W1:Y:S11]  /*05c0*/  FENCE.VIEW.ASYNC.S ;  /* 0x00000000000073c6 */ /* 0x000e760000000000 */
[----:B-1----:R1:W2:Y:S01]  /*05d0*/  SYNCS.EXCH.64 URZ, [UR5], UR6 ;  /* 0x0000000605ff75b2 */ /* 0x0022a20008000100 */
[----:B------:R1:W3:Y:S01]  /*05e0*/  SYNCS.EXCH.64 URZ, [UR5+0x68], UR6 ;  /* 0x0000680605ff75b2 */ /* 0x0002e20008000100 */
[----:B------:R1:W4:Y:S01]  /*05f0*/  SYNCS.EXCH.64 URZ, [UR5+0x8], UR6 ;  /* 0x0000080605ff75b2 */ /* 0x0003220008000100 */
[----:B------:R1:W1:Y:S01]  /*0600*/  SYNCS.EXCH.64 URZ, [UR5+0x70], UR6 ;  /* 0x0000700605ff75b2 */ /* 0x0002620008000100 */
        /* <DEDUP_REMOVED lines=22> */
[----:B--234-:R-:W-:Y:S01]  /*0770*/  NOP ;  /* 0x0000000000007918 */ /* 0x01cfe20000000000 */
.L_x_10:
[----:B-1----:R-:W-:Y:S05]  /*0780*/  BSYNC.RECONVERGENT B0 ;  /* 0x0000000000007941 */ /* 0x002fea0003800200 */
.L_x_9:
[----:B------:R-:W1:Y:S01]  /*0790*/  SHFL.IDX PT, R2, R104, RZ, 0x1f ;  /* 0x00001fff68027589 */ /* 0x000e6200000e0000 */
[----:B------:R-:W-:Y:S01]  /*07a0*/  NOP ;  /* 0x0000000000007918 */ /* 0x000fe20000000000 */
[----:B-1----:R-:W-:-:S13]  /*07b0*/  ISETP.NE.AND P0, PT, R2, 0x1, PT ;  /* 0x000000010200780c */ /* 0x002fda0003f05270 */
[----:B------:R-:W-:Y:S05]  /*07c0*/  @P0 BRA `(.L_x_11) ;  /* 0x0000000000400947 */ /* 0x000fea0003800000 */
[----:B------:R-:W1:Y:S01]  /*07d0*/  S2UR UR6, SR_CgaCtaId ;  /* 0x00000000000679c3 */ /* 0x000e620000008800 */
[----:B------:R-:W-:Y:S01]  /*07e0*/  UMOV UR7, 0x400 ;  /* 0x0000040000077882 */ /* 0x000fe20000000000 */
[----:B------:R-:W-:Y:S01]  /*07f0*/  UMOV UR5, 0x20 ;  /* 0x0000002000057882 */ /* 0x000fe20000000000 */
[----:B------:R-:W-:Y:S01]  /*0800*/  UMOV UR4, 0x80 ;  /* 0x0000008000047882 */ /* 0x000fe20000000000 */
[----:B------:R-:W-:-:S04]  /*0810*/  UIADD3 UR10, UPT, UPT, -UR5, 0x100000, URZ ;  /* 0x00100000050a7890 */ /* 0x000fc8000fffe1ff */
[----:B------:R-:W-:Y:S02]  /*0820*/  USHF.L.U32 UR11, UR10, 0xb, URZ ;  /* 0x0000000b0a0b7899 */ /* 0x000fe400080006ff */
[----:B------:R-:W-:Y:S02]  /*0830*/  USHF.L.U32 UR10, UR10, 0x1, URZ ;  /* 0x000000010a0a7899 */ /* 0x000fe400080006ff */
[----:B------:R-:W-:-:S04]  /*0840*/  UIADD3 UR4, UPT, UPT, -UR4, 0x100000, URZ ;  /* 0x0010000004047890 */ /* 0x000fc8000fffe1ff */
[----:B------:R-:W-:Y:S02]  /*0850*/  USHF.L.U32 UR5, UR4, 0xb, URZ ;  /* 0x0000000b04057899 */ /* 0x000fe400080006ff */
[----:B------:R-:W-:Y:S01]  /*0860*/  USHF.L.U32 UR4, UR4, 0x1, URZ ;  /* 0x0000000104047899 */ /* 0x000fe200080006ff */
[----:B------:R-:W-:Y:S01]  /*0870*/  ELECT P0, URZ, PT ;  /* 0x0000000000ff782f */ /* 0x000fe20003800000 */
[----:B-1----:R-:W-:Y:S01]  /*0880*/  ULEA UR6, UR6, UR7, 0x18 ;  /* 0x0000000706067291 */ /* 0x002fe2000f8ec0ff */
[----:B------:R-:W1:Y:S11]  /*0890*/  FENCE.VIEW.ASYNC.S ;  /* 0x00000000000073c6 */ /* 0x000e760000000000 */
[----:B-1----:R1:W2:Y:S01]  /*08a0*/  SYNCS.EXCH.64 URZ, [UR6+0xd0], UR10 ;  /* 0x0000d00a06ff75b2 */ /* 0x0022a20008000100 */
[----:B------:R1:W3:Y:S01]  /*08b0*/  SYNCS.EXCH.64 URZ, [UR6+0xd8], UR4 ;  /* 0x0000d80406ff75b2 */ /* 0x0002e20008000100 */
[----:B------:R-:W-:Y:S01]  /*08c0*/  NOP ;  /* 0x0000000000007918 */ /* 0x000fe20000000000 */
.L_x_11:
[----:B------:R-:W4:Y:S01]  /*08d0*/  SHFL.IDX PT, R2, R104, RZ, 0x1f ;  /* 0x00001fff68027589 */ /* 0x000f2200000e0000 */
[----:B------:R-:W-:Y:S01]  /*08e0*/  NOP ;  /* 0x0000000000007918 */ /* 0x000fe20000000000 */
[----:B----4-:R-:W-:-:S13]  /*08f0*/  ISETP.NE.AND P0, PT, R2, 0x3, PT ;  /* 0x000000030200780c */ /* 0x010fda0003f05270 */
[----:B------:R-:W-:Y:S05]  /*0900*/  @P0 BRA `(.L_x_12) ;  /* 0x0000000000300947 */ /* 0x000fea0003800000 */
[----:B-1----:R-:W1:Y:S01]  /*0910*/  S2UR UR5, SR_CgaCtaId ;  /* 0x00000000000579c3 */ /* 0x002e620000008800 */
[----:B------:R-:W-:Y:S01]  /*0920*/  UMOV UR6, 0x400 ;  /* 0x0000040000067882 */ /* 0x000fe20000000000 */
[----:B------:R-:W-:Y:S01]  /*0930*/  UMOV UR4, 0x20 ;  /* 0x0000002000047882 */ /* 0x000fe20000000000 */
[----:B------:R-:W-:Y:S01]  /*0940*/  ELECT P0, URZ, PT ;  /* 0x0000000000ff782f */ /* 0x000fe20003800000 */
[----:B-1----:R-:W-:Y:S02]  /*0950*/  ULEA UR5, UR5, UR6, 0x18 ;  /* 0x0000000605057291 */ /* 0x002fe4000f8ec0ff */
[----:B------:R-:W-:-:S04]  /*0960*/  UIADD3 UR6, UPT, UPT, -UR4, 0x100000, URZ ;  /* 0x0010000004067890 */ /* 0x000fc8000fffe1ff */
[----:B------:R-:W-:Y:S02]  /*0970*/  USHF.L.U32 UR7, UR6, 0xb, URZ ;  /* 0x0000000b06077899 */ /* 0x000fe400080006ff */
[----:B------:R-:W-:Y:S01]  /*0980*/  USHF.L.U32 UR6, UR6, 0x1, URZ ;  /* 0x0000000106067899 */ /* 0x000fe200080006ff */
[----:B------:R-:W1:Y:S11]  /*0990*/  FENCE.VIEW.ASYNC.S ;  /* 0x00000000000073c6 */ /* 0x000e760000000000 */
[----:B-1----:R4:W1:Y:S01]  /*09a0*/  SYNCS.EXCH.64 URZ, [UR5+0xe0], UR6 ;  /* 0x0000e00605ff75b2 */ /* 0x0028620008000100 */
[----:B------:R4:W1:Y:S02]  /*09b0*/  SYNCS.EXCH.64 URZ, [UR5+0xe8], UR6 ;  /* 0x0000e80605ff75b2 */ /* 0x0008640008000100 */
[----:B----4-:R-:W-:Y:S01]  /*09c0*/  NOP ;  /* 0x0000000000007918 */ /* 0x010fe20000000000 */
.L_x_12:
[----:B------:R-:W4:Y:S01]  /*09d0*/  SHFL.IDX PT, R2, R104, RZ, 0x1f ;  /* 0x00001fff68027589 */ /* 0x000f2200000e0000 */
[----:B------:R-:W-:Y:S01]  /*09e0*/  NOP ;  /* 0x0000000000007918 */ /* 0x000fe20000000000 */
[----:B----4-:R-:W-:-:S13]  /*09f0*/  ISETP.NE.AND P0, PT, R2, 0x4, PT ;  /* 0x000000040200780c */ /* 0x010fda0003f05270 */
[----:B------:R-:W-:Y:S05]  /*0a00*/  @P0 BRA `(.L_x_13) ;  /* 0x00000000004c0947 */ /* 0x000fea0003800000 */
[----:B-1----:R-:W1:Y:S01]  /*0a10*/  S2UR UR5, SR_CgaCtaId ;  /* 0x00000000000579c3 */ /* 0x002e620000008800 */
[----:B------:R-:W-:Y:S01]  /*0a20*/  UMOV UR7, 0x100 ;  /* 0x0000010000077882 */ /* 0x000fe20000000000 */
[----:B------:R-:W-:Y:S01]  /*0a30*/  UMOV UR6, 0x400 ;  /* 0x0000040000067882 */ /* 0x000fe20000000000 */
[----:B------:R-:W-:Y:S01]  /*0a40*/  USEL UR7, UR7, 0xe0, UP2 ;  /* 0x000000e007077887 */ /* 0x000fe20009000000 */
[----:B------:R-:W-:Y:S01]  /*0a50*/  UMOV UR4, 0x1 ;  /* 0x0000000100047882 */ /* 0x000fe20000000000 */
[----:B------:R-:W-:Y:S01]  /*0a60*/  ELECT P0, URZ, PT ;  /* 0x0000000000ff782f */ /* 0x000fe20003800000 */
[----:B------:R-:W-:-:S04]  /*0a70*/  UIADD3 UR10, UPT, UPT, -UR4, 0x100000, URZ ;  /* 0x00100000040a7890 */ /* 0x000fc8000fffe1ff */
[----:B------:R-:W-:Y:S02]  /*0a80*/  USHF.L.U32 UR11, UR10, 0xb, URZ ;  /* 0x0000000b0a0b7899 */ /* 0x000fe400080006ff */
[----:B------:R-:W-:Y:S02]  /*0a90*/  USHF.L.U32 UR10, UR10, 0x1, URZ ;  /* 0x000000010a0a7899 */ /* 0x000fe400080006ff */
[----:B-1----:R-:W-:Y:S02]  /*0aa0*/  ULEA UR5, UR5, UR6, 0x18 ;  /* 0x0000000605057291 */ /* 0x002fe4000f8ec0ff */
[----:B------:R-:W-:-:S04]  /*0ab0*/  UIADD3 UR6, UPT, UPT, -UR7, 0x100000, URZ ;  /* 0x0010000007067890 */ /* 0x000fc8000fffe1ff */
[----:B------:R-:W-:Y:S02]  /*0ac0*/  USHF.L.U32 UR7, UR6, 0xb, URZ ;  /* 0x0000000b06077899 */ /* 0x000fe400080006ff */
[----:B------:R-:W-:Y:S01]  /*0ad0*/  USHF.L.U32 UR6, UR6, 0x1, URZ ;  /* 0x0000000106067899 */ /* 0x000fe200080006ff */
[----:B------:R-:W1:Y:S03]  /*0ae0*/  FENCE.VIEW.ASYNC.S ;  /* 0x00000000000073c6 */ /* 0x000e660000000000 */
[----:B-1----:R4:W1:Y:S08]  /*0af0*/  SYNCS.EXCH.64 URZ, [UR5+0xf0], UR10 ;  /* 0x0000f00a05ff75b2 */ /* 0x0028700008000100 */
[----:B------:R4:W1:Y:S01]  /*0b00*/  SYNCS.EXCH.64 URZ, [UR5+0x100], UR6 ;  /* 0x0001000605ff75b2 */ /* 0x0008620008000100 */
[----:B------:R4:W1:Y:S01]  /*0b10*/  SYNCS.EXCH.64 URZ, [UR5+0xf8], UR10 ;  /* 0x0000f80a05ff75b2 */ /* 0x0008620008000100 */
[----:B------:R4:W1:Y:S02]  /*0b20*/  SYNCS.EXCH.64 URZ, [UR5+0x108], UR6 ;  /* 0x0001080605ff75b2 */ /* 0x0008640008000100 */
[----:B----4-:R-:W-:Y:S01]  /*0b30*/  NOP ;  /* 0x0000000000007918 */ /* 0x010fe20000000000 */
.L_x_13:
[----:B------:R-:W4:Y:S01]  /*0b40*/  SHFL.IDX PT, R2, R104, RZ, 0x1f ;  /* 0x00001fff68027589 */ /* 0x000f2200000e0000 */
[----:B------:R-:W-:Y:S01]  /*0b50*/  NOP ;  /* 0x0000000000007918 */ /* 0x000fe20000000000 */
[----:B----4-:R-:W-:-:S13]  /*0b60*/  ISETP.NE.AND P0, PT, R2, 0x5, PT ;  /* 0x000000050200780c */ /* 0x010fda0003f05270 */
[----:B------:R-:W-:Y:S05]  /*0b70*/  @P0 BRA `(.L_x_14) ;  /* 0x0000000000580947 */ /* 0x000fea0003800000 */
[----:B-1----:R-:W1:Y:S01]  /*0b80*/  S2UR UR6, SR_CgaCtaId ;  /* 0x00000000000679c3 */ /* 0x002e620000008800 */
        /* <DEDUP_REMOVED lines=12> */
[----:B-1----:R4:W1:Y:S01]  /*0c50*/  SYNCS.EXCH.64 URZ, [UR6+0x110], UR10 ;  /* 0x0001100a06ff75b2 */ /* 0x0028620008000100 */
[----:B------:R4:W1:Y:S01]  /*0c60*/  SYNCS.EXCH.64 URZ, [UR6+0x130], UR4 ;  /* 0x0001300406ff75b2 */ /* 0x0008620008000100 */
[----:B------:R4:W1:Y:S01]  /*0c70*/  SYNCS.EXCH.64 URZ, [UR6+0x118], UR10 ;  /* 0x0001180a06ff75b2 */ /* 0x0008620008000100 */
[----:B------:R4:W1:Y:S01]  /*0c80*/  SYNCS.EXCH.64 URZ, [UR6+0x138], UR4 ;  /* 0x0001380406ff75b2 */ /* 0x0008620008000100 */
[----:B------:R4:W1:Y:S01]  /*0c90*/  SYNCS.EXCH.64 URZ, [UR6+0x120], UR10 ;  /* 0x0001200a06ff75b2 */ /* 0x0008620008000100 */
[----:B------:R4:W1:Y:S01]  /*0ca0*/  SYNCS.EXCH.64 URZ, [UR6+0x140], UR4 ;  /* 0x0001400406ff75b2 */ /* 0x0008620008000100 */
[----:B------:R4:W1:Y:S01]  /*0cb0*/  SYNCS.EXCH.64 URZ, [UR6+0x128], UR10 ;  /* 0x0001280a06ff75b2 */ /* 0x0008620008000100 */
[----:B------:R4:W1:Y:S02]  /*0cc0*/  SYNCS.EXCH.64 URZ, [UR6+0x148], UR4 ;  /* 0x0001480406ff75b2 */ /* 0x0008640008000100 */
[----:B----4-:R-:W-:Y:S01]  /*0cd0*/  NOP ;  /* 0x0000000000007918 */ /* 0x010fe20000000000 */
.L_x_14:
        /* <DEDUP_REMOVED lines=14> */
[----:B------:R4:W1:Y:S01]  /*0dc0*/  SYNCS.EXCH.64 URZ, [UR5+0x160], UR6 ;  /* 0x0001600605ff75b2 */ /* 0x0008620008000100 */
[----:B------:R4:W1:Y:S01]  /*0dd0*/  SYNCS.EXCH.64 URZ, [UR5+0x158], UR6 ;  /* 0x0001580605ff75b2 */ /* 0x0008620008000100 */
[----:B------:R4:W1:Y:S02]  /*0de0*/  SYNCS.EXCH.64 URZ, [UR5+0x168], UR6 ;  /* 0x0001680605ff75b2 */ /* 0x0008640008000100 */
[----:B----4-:R-:W-:Y:S01]  /*0df0*/  NOP ;  /* 0x0000000000007918 */ /* 0x010fe20000000000 */
.L_x_15:
[----:B-1----:R-:W1:Y:S01]  /*0e00*/  S2UR UR5, SR_CTAID.X ;  /* 0x00000000000579c3 */ /* 0x002e620000002500 */
[----:B------:R-:W-:-:S05]  /*0e10*/  CS2R.32 R97, SR_CgaSize ;  /* 0x0000000000617805 */ /* 0x000fca0000008a00 */
[----:B------:R-:W-:-:S05]  /*0e20*/  IMAD R97, R97, -0xa0, RZ ;  /* 0xffffff6061617824 */ /* 0x000fca00078e02ff */
[----:B------:R-:W-:-:S14]  /*0e30*/  R2UR UR7, R97 ;  /* 0x00000000610772ca */ /* 0x000fdc00000e0000 */
[----:B------:R-:W4:Y:S01]  /*0e40*/  LDCU UR7, c[0x0][UR7+0x2b0] ;  /* 0x00005600070777ac */ /* 0x000f220008000800 */
[----:B------:R-:W-:Y:S01]  /*0e50*/  NOP ;  /* 0x0000000000007918 */ /* 0x000fe20000000000 */
[----:B------:R-:W-:-:S05]  /*0e60*/  CS2R.32 R97, SR_CgaSize ;  /* 0x0000000000617805 */ /* 0x000fca0000008a00 */
[----:B------:R-:W-:-:S05]  /*0e70*/  IMAD R97, R97, -0xa0, RZ ;  /* 0xffffff6061617824 */ /* 0x000fca00078e02ff */
[----:B------:R-:W-:-:S14]  /*0e80*/  R2UR UR6, R97 ;  /* 0x00000000610672ca */ /* 0x000fdc00000e0000 */
[----:B------:R-:W2:Y:S01]  /*0e90*/  LDCU UR6, c[0x0][UR6+0x2b4] ;  /* 0x00005680060677ac */ /* 0x000ea20008000800 */
[----:B------:R-:W3:Y:S08]  /*0ea0*/  S2UR UR4, SR_CTAID.Y ;  /* 0x00000000000479c3 */ /* 0x000ef00000002600 */
[----:B------:R-:W2:Y:S01]  /*0eb0*/  LDC R9, c[0x0][0xb24] ;  /* 0x0002c900ff097b82 */ /* 0x000ea20000000800 */
[----:B-1----:R-:W-:-:S02]  /*0ec0*/  I2FP.F32.U32 R5, UR5 ;  /* 0x0000000500057c45 */ /* 0x002fc40008201000 */
[----:B------:R-:W-:-:S05]  /*0ed0*/  CS2R.32 R3, SR_CgaSize ;  /* 0x0000000000037805 */ /* 0x000fca0000008a00 */
[----:B------:R-:W-:-:S06]  /*0ee0*/  IMAD R3, R3, -0xa0, RZ ;  /* 0xffffff6003037824 */ /* 0x000fcc00078e02ff */
[----:B------:R-:W1:Y:S01]  /*0ef0*/  LDC R3, c[0x0][R3+0x2a0] ;  /* 0x0000a80003037b82 */ /* 0x000e620000000800 */
[----:B------:R-:W-:Y:S01]  /*0f00*/  MOV R97, UR5 ;  /* 0x0000000500617c02 */ /* 0x000fe20008000f00 */
[----:B----4-:R-:W-:Y:S01]  /*0f10*/  FMUL R5, R5, UR7 ;  /* 0x0000000705057c20 */ /* 0x010fe20008400000 */
[----:B---3--:R-:W-:Y:S02]  /*0f20*/  I2FP.F32.U32 R4, UR4 ;  /* 0x0000000400047c45 */ /* 0x008fe40008201000 */
[----:B------:R-:W-:-:S05]  /*0f30*/  CS2R.32 R2, SR_CgaSize ;  /* 0x0000000000027805 */ /* 0x000fca0000008a00 */
[----:B------:R-:W-:-:S06]  /*0f40*/  IMAD R2, R2, -0xa0, RZ ;  /* 0xffffff6002027824 */ /* 0x000fcc00078e02ff */
[----:B------:R-:W3:Y:S01]  /*0f50*/  LDC R2, c[0x0][R2+0x2a4] ;  /* 0x0000a90002027b82 */ /* 0x000ee20000000800 */
[----:B------:R-:W4:Y:S01]  /*0f60*/  F2I.U32.TRUNC.NTZ R90, R5 ;  /* 0x00000005005a7305 */ /* 0x000f22000020f000 */
[----:B------:R-:W-:Y:S01]  /*0f70*/  MOV R91, UR4 ;  /* 0x00000004005b7c02 */ /* 0x000fe20008000f00 */
[----:B--2---:R-:W-:-:S05]  /*0f80*/  FMUL R4, R4, UR6 ;  /* 0x0000000604047c20 */ /* 0x004fca0008400000 */
[----:B------:R-:W-:Y:S01]  /*0f90*/  BAR.SYNC.DEFER_BLOCKING 0x0 ;  /* 0x0000000000007b1d */ /* 0x000fe20000010000 */
[----:B------:R-:W-:-:S05]  /*0fa0*/  ISETP.GE.AND P0, PT, R9, 0x1, PT ;  /* 0x000000010900780c */ /* 0x000fca0003f06270 */
[----:B------:R-:W2:Y:S02]  /*0fb0*/  F2I.U32.TRUNC.NTZ R79, R4 ;  /* 0x00000004004f7305 */ /* 0x000ea4000020f000 */
[----:B------:R-:W3:Y:S01]  /*0fc0*/  S2UR UR36, SR_CTAID.Z ;  /* 0x00000000002479c3 */ /* 0x000ee20000002700 */
[----:B----4-:R-:W-:-:S05]  /*0fd0*/  IADD3 R90, PT, PT, -R90, RZ, RZ ;  /* 0x000000ff5a5a7210 */ /* 0x010fca0007ffe1ff */
[----:B-1----:R-:W-:Y:S01]  /*0fe0*/  IMAD R90, R3, R90, UR5 ;  /* 0x00000005035a7e24 */ /* 0x002fe2000f8e025a */
[----:B--2---:R-:W-:-:S05]  /*0ff0*/  IADD3 R79, PT, PT, -R79, RZ, RZ ;  /* 0x000000ff4f4f7210 */ /* 0x004fca0007ffe1ff */
[----:B---3--:R-:W-:Y:S01]  /*1000*/  IMAD R79, R2, R79, UR4 ;  /* 0x00000004024f7e24 */ /* 0x008fe2000f8e024f */
[----:B------:R-:W-:Y:S06]  /*1010*/  @!P0 BRA `(.L_x_16) ;  /* 0x0000000000b88947 */ /* 0x000fec0003800000 */
[----:B------:R-:W1:Y:S01]  /*1020*/  LDC.64 R4, c[0x0][0xb18] ;  /* 0x0002c600ff047b82 */ /* 0x000e620000000a00 */
[----:B------:R-:W-:-:S07]  /*1030*/  ISETP.NE.AND P0, PT, R9, 0x1, PT ;  /* 0x000000010900780c */ /* 0x000fce0003f05270 */
[----:B------:R-:W2:Y:S08]  /*1040*/  LDC R10, c[0x0][0xb0c] ;  /* 0x0002c300ff0a7b82 */ /* 0x000eb00000000800 */
[----:B------:R-:W3:Y:S08]  /*1050*/  LDC R11, c[0x0][0x370] ;  /* 0x0000dc00ff0b7b82 */ /* 0x000ef00000000800 */
[----:B------:R-:W4:Y:S01]  /*1060*/  LDC R12, c[0x0][0x374] ;  /* 0x0000dd00ff0c7b82 */ /* 0x000f220000000800 */
[----:B-1----:R-:W-:-:S07]  /*1070*/  ISETP.NE.AND P1, PT, R4, 0x1, PT ;  /* 0x000000010400780c */ /* 0x002fce0003f25270 */
[----:B------:R-:W3:Y:S01]  /*1080*/  LDC.64 R6, c[0x0][0xb10] ;  /* 0x0002c400ff067b82 */ /* 0x000ee20000000a00 */
[----:B--2---:R-:W-:-:S07]  /*1090*/  ISETP.NE.AND P2, PT, R10, 0x1, PT ;  /* 0x000000010a00780c */ /* 0x004fce0003f45270 */
[----:B------:R-:W1:Y:S08]  /*10a0*/  LDC R8, c[0x0][0xb20] ;  /* 0x0002c800ff087b82 */ /* 0x000e700000000800 */
[----:B------:R-:W2:Y:S01]  /*10b0*/  LDC.64 R2, c[0x0][0xb28] ;  /* 0x0002ca00ff027b82 */ /* 0x000ea20000000a00 */
[----:B----4-:R-:W-:-:S04]  /*10c0*/  IMAD.HI.U32 R13, R12, R5, RZ ;  /* 0x000000050c0d7227 */ /* 0x010fc800078e00ff */
[----:B------:R-:W-:-:S04]  /*10d0*/  IMAD.HI.U32 R5, R91, R5, RZ ;  /* 0x000000055b057227 */ /* 0x000fc800078e00ff */
[----:B---3--:R-:W-:-:S04]  /*10e0*/  IMAD.HI.U32 R14, R11, R6, RZ ;  /* 0x000000060b0e7227 */ /* 0x008fc800078e00ff */
[----:B------:R-:W-:Y:S01]  /*10f0*/  IMAD.HI.U32 R16, R97, R6, RZ ;  /* 0x0000000661107227 */ /* 0x000fe200078e00ff */
[-C--:B------:R-:W-:Y:S02]  /*1100*/  @P2 SHF.R.U32.HI R11, RZ, R7.reuse, R14 ;  /* 0x00000007ff0b2219 */ /* 0x080fe4000001160e */
[-C--:B-1----:R-:W-:Y:S02]  /*1110*/  @P1 SHF.R.U32.HI R12, RZ, R8.reuse, R13 ;  /* 0x00000008ff0c1219 */ /* 0x082fe4000001160d */
[----:B------:R-:W-:Y:S02]  /*1120*/  SHF.R.U32.HI R8, RZ, R8, R5 ;  /* 0x00000008ff087219 */ /* 0x000fe40000011605 */
[----:B------:R-:W-:Y:S02]  /*1130*/  SHF.R.U32.HI R16, RZ, R7, R16 ;  /* 0x00000007ff107219 */ /* 0x000fe40000011610 */
[----:B------:R-:W-:Y:S01]  /*1140*/  SEL R5, R91, R8, !P1 ;  /* 0x000000085b057207 */ /* 0x000fe20004800000 */
[----:B--2---:R-:W-:Y:S01]  /*1150*/  IMAD.HI.U32 R14, R12, R2, RZ ;  /* 0x000000020c0e7227 */ /* 0x004fe200078e00ff */
[----:B------:R-:W-:-:S03]  /*1160*/  SEL R7, R97, R16, !P2 ;  /* 0x0000001061077207 */ /* 0x000fc60005000000 */
[----:B------:R-:W-:Y:S01]  /*1170*/  IMAD.HI.U32 R6, R11, R2, RZ ;  /* 0x000000020b067227 */ /* 0x000fe200078e00ff */
[----:B------:R-:W-:-:S04]  /*1180*/  @P0 SHF.R.U32.HI R12, RZ, R3, R14 ;  /* 0x00000003ff0c0219 */ /* 0x000fc8000001160e */
[----:B------:R-:W-:Y:S01]  /*1190*/  @P0 SHF.R.U32.HI R11, RZ, R3, R6 ;  /* 0x00000003ff0b0219 */ /* 0x000fe20000011606 */
[----:B------:R-:W-:-:S04]  /*11a0*/  IMAD R12, R12, R9, RZ ;  /* 0x000000090c0c7224 */ /* 0x000fc800078e02ff */
[----:B------:R-:W-:Y:S01]  /*11b0*/  IMAD R6, R11, R9, RZ ;  /* 0x000000090b067224 */ /* 0x000fe200078e02ff */
[----:B------:R-:W-:-:S04]  /*11c0*/  ISETP.GE.AND P1, PT, R5, R12, PT ;  /* 0x0000000c0500720c */ /* 0x000fc80003f26270 */
[----:B------:R-:W-:Y:S01]  /*11d0*/  ISETP.GE.OR P1, PT, R7, R6, P1 ;  /* 0x000000060700720c */ /* 0x000fe20000f26670 */
[----:B------:R-:W-:-:S05]  /*11e0*/  IMAD.HI.U32 R6, R5, R2, RZ ;  /* 0x0000000205067227 */ /* 0x000fca00078e00ff */
[----:B------:R-:W-:-:S04]  /*11f0*/  SHF.R.U32.HI R6, RZ, R3, R6 ;  /* 0x00000003ff067219 */ /* 0x000fc80000011606 */
[----:B------:R-:W-:-:S03]  /*1200*/  SEL R6, R5, R6, !P0 ;  /* 0x0000000605067207 */ /* 0x000fc60004000000 */
[----:B------:R-:W-:Y:S01]  /*1210*/  @!P1 IMAD.HI.U32 R8, R7, R2, RZ ;  /* 0x0000000207089227 */ /* 0x000fe200078e00ff */
[----:B------:R-:W-:-:S04]  /*1220*/  IADD3 R2, PT, PT, -R6, RZ, RZ ;  /* 0x000000ff06027210 */ /* 0x000fc80007ffe1ff */
[----:B------:R-:W-:Y:S01]  /*1230*/  @!P1 SHF.R.U32.HI R8, RZ, R3, R8 ;  /* 0x00000003ff089219 */ /* 0x000fe20000011608 */
[----:B------:R-:W-:-:S03]  /*1240*/  IMAD R2, R9, R2, R5 ;  /* 0x0000000209027224 */ /* 0x000fc600078e0205 */
[----:B------:R-:W-:Y:S02]  /*1250*/  @!P1 SEL R3, R7, R8, !P0 ;  /* 0x0000000807039207 */ /* 0x000fe40004000000 */
[----:B------:R-:W-:-:S03]  /*1260*/  IADD3 R8, PT, PT, -R5, RZ, RZ ;  /* 0x000000ff05087210 */ /* 0x000fc60007ffe1ff */
[--C-:B------:R-:W-:Y:S02]  /*1270*/  @!P1 IMAD.IADD R6, R6, 0x1, -R3.reuse ;  /* 0x0000000106069824 */ /* 0x100fe400078e0a03 */
[----:B------:R-:W-:Y:S01]  /*1280*/  @!P1 IMAD R3, R2, R11, R3 ;  /* 0x0000000b02039224 */ /* 0x000fe200078e0203 */
[----:B------:R-:W-:Y:S01]  /*1290*/  IADD3 R2, PT, PT, -R7, RZ, RZ ;  /* 0x000000ff07027210 */ /* 0x000fe20007ffe1ff */
[----:B------:R-:W-:Y:S02]  /*12a0*/  @!P1 IMAD R5, R6, R9, R7 ;  /* 0x0000000906059224 */ /* 0x000fe400078e0207 */
[----:B------:R-:W-:Y:S02]  /*12b0*/  IMAD R8, R4, R8, R91 ;  /* 0x0000000804087224 */ /* 0x000fe400078e025b */
[----:B------:R-:W-:Y:S02]  /*12c0*/  @!P1 IMAD.MOV.U32 R7, RZ, RZ, R3 ;  /* 0x000000ffff079224 */ /* 0x000fe400078e0003 */
[----:B------:R-:W-:-:S02]  /*12d0*/  IMAD R2, R10, R2, R97 ;  /* 0x000000020a027224 */ /* 0x000fc400078e0261 */
[----:B------:R-:W-:Y:S02]  /*12e0*/  IMAD R91, R5, R4, R8 ;  /* 0x00000004055b7224 */ /* 0x000fe400078e0208 */
[----:B------:R-:W-:Y:S02]  /*12f0*/  IMAD R97, R7, R10, R2 ;  /* 0x0000000a07617224 */ /* 0x000fe400078e0202 */
.L_x_16:
[----:B------:R-:W1:Y:S01]  /*1300*/  LDCU UR4, c[0x0][0xb30] ;  /* 0x00016600ff0477ac */ /* 0x000e620008000800 */
[----:B------:R-:W2:Y:S08]  /*1310*/  S2UR UR37, SR_CgaCtaId ;  /* 0x00000000002579c3 */ /* 0x000eb00000008800 */
[----:B------:R-:W3:Y:S01]  /*1320*/  LDC R40, c[0x0][0xb24] ;  /* 0x0002c900ff287b82 */ /* 0x000ee20000000800 */
[----:B-1----:R-:W-:-:S09]  /*1330*/  UISETP.NE.AND UP1, UPT, UR4, 0x1, UPT ;  /* 0x000000010400788c */ /* 0x002fd2000bf25270 */
[----:B--2---:R-:W-:Y:S05]  /*1340*/  BRA.U UP1, `(.L_x_17) ;  /* 0x0000000101407547 */ /* 0x004fea000b800000 */
[----:B------:R-:W1:Y:S08]  /*1350*/  LDC.64 R4, c[0x0][0xb10] ;  /* 0x0002c400ff047b82 */ /* 0x000e700000000a00 */
[----:B------:R-:W2:Y:S08]  /*1360*/  LDC.64 R2, c[0x0][0xb18] ;  /* 0x0002c600ff027b82 */ /* 0x000eb00000000a00 */
[----:B------:R-:W4:Y:S08]  /*1370*/  LDC R6, c[0x0][0xb20] ;  /* 0x0002c800ff067b82 */ /* 0x000f300000000800 */
[----:B------:R-:W3:Y:S01]  /*1380*/  LDC R8, c[0x0][0xb0c] ;  /* 0x0002c300ff087b82 */ /* 0x000ee20000000800 */
[----:B-1----:R-:W-:-:S05]  /*1390*/  IMAD.HI.U32 R4, R97, R4, RZ ;  /* 0x0000000461047227 */ /* 0x002fca00078e00ff */
[----:B------:R-:W-:Y:S01]  /*13a0*/  SHF.R.U32.HI R4, RZ, R5, R4 ;  /* 0x00000005ff047219 */ /* 0x000fe20000011604 */
[----:B--2---:R-:W-:Y:S01]  /*13b0*/  IMAD.HI.U32 R3, R91, R3, RZ ;  /* 0x000000035b037227 */ /* 0x004fe200078e00ff */
[----:B------:R-:W-:-:S04]  /*13c0*/  ISETP.NE.AND P0, PT, R2, 0x1, PT ;  /* 0x000000010200780c */ /* 0x000fc80003f05270 */
[----:B----4-:R-:W-:-:S04]  /*13d0*/  SHF.R.U32.HI R6, RZ, R6, R3 ;  /* 0x00000006ff067219 */ /* 0x010fc80000011603 */
[----:B------:R-:W-:Y:S02]  /*13e0*/  SEL R3, R91, R6, !P0 ;  /* 0x000000065b037207 */ /* 0x000fe40004000000 */
[----:B---3--:R-:W-:-:S04]  /*13f0*/  ISETP.NE.AND P1, PT, R8, 0x1, PT ;  /* 0x000000010800780c */ /* 0x008fc80003f25270 */
[----:B------:R-:W-:-:S05]  /*1400*/  SEL R4, R97, R4, !P1 ;  /* 0x0000000461047207 */ /* 0x000fca0004800000 */
[----:B------:R-:W-:Y:S02]  /*1410*/  IMAD.IADD R5, R3, 0x1, -R4 ;  /* 0x0000000103057824 */ /* 0x000fe400078e0a04 */
[----:B------:R-:W-:Y:S02]  /*1420*/  IMAD.IADD R3, R4, 0x1, -R3 ;  /* 0x0000000104037824 */ /* 0x000fe400078e0a03 */
[----:B------:R-:W-:Y:S02]  /*1430*/  IMAD R97, R5, R8, R97 ;  /* 0x0000000805617224 */ /* 0x000fe400078e0261 */
[----:B------:R-:W-:-:S07]  /*1440*/  IMAD R91, R3, R2, R91 ;  /* 0x00000002035b7224 */ /* 0x000fce00078e025b */
.L_x_17:
[----:B------:R-:W-:Y:S01]  /*1450*/  BAR.SYNC.DEFER_BLOCKING 0x0 ;  /* 0x0000000000007b1d */ /* 0x000fe20000010000 */
[----:B------:R-:W-:Y:S01]  /*1460*/  UISETP.NE.AND UP1, UPT, UR8, 0x2, UPT ;  /* 0x000000020800788c */ /* 0x000fe2000bf25270 */
[----:B------:R-:W-:Y:S02]  /*1470*/  ISETP.NE.OR P5, PT, R0, 0x2, !P5 ;  /* 0x000000020000780c */ /* 0x000fe40006fa5670 */
[----:B------:R-:W-:-:S06]  /*1480*/  LOP3.LUT R2, R101, 0x1f, RZ, 0xc0, !PT ;  /* 0x0000001f65027812 */ /* 0x000fcc00078ec0ff */
[----:B------:R-:W-:Y:S05]  /*1490*/  BRA.U UP1, `(.L_x_18) ;  /* 0x0000001501987547 */ /* 0x000fea000b800000 */
[----:B------:R-:W1:Y:S01]  /*14a0*/  LDCU UR13, c[0x0][0x38c] ;  /* 0x00007180ff0d77ac */ /* 0x000e620008000800 */
[----:B------:R-:W2:Y:S01]  /*14b0*/  LDC R9, c[0x0][0x370] ;  /* 0x0000dc00ff097b82 */ /* 0x000ea20000000800 */
[----:B------:R-:W-:Y:S01]  /*14c0*/  PLOP3.LUT P1, PT, PT, PT, UP2, 0x80, 0x8 ;  /* 0x000000000008781c */ /* 0x000fe20003f2f028 */
[----:B------:R-:W-:Y:S01]  /*14d0*/  IMAD.MOV.U32 R15, RZ, RZ, 0x1 ;  /* 0x00000001ff0f7424 */ /* 0x000fe200078e00ff */
[----:B------:R-:W-:Y:S01]  /*14e0*/  ISETP.EQ.OR P4, PT, R2, RZ, P5 ;  /* 0x000000ff0200720c */ /* 0x000fe20002f82670 */
[----:B------:R-:W-:Y:S01]  /*14f0*/  IMAD.MOV.U32 R14, RZ, RZ, RZ ;  /* 0x000000ffff0e7224 */ /* 0x000fe200078e00ff */
[----:B------:R-:W-:Y:S02]  /*1500*/  PLOP3.LUT P1, PT, P1, PT, PT, 0x8, 0x80 ;  /* 0x000000000080781c */ /* 0x000fe40000f2e170 */
[----:B------:R-:W-:Y:S01]  /*1510*/  CS2R R12, SRZ ;  /* 0x00000000000c7805 */ /* 0x000fe2000001ff00 */
[----:B------:R-:W-:Y:S01]  /*1520*/  IMAD.MOV.U32 R10, RZ, RZ, 0x1 ;  /* 0x00000001ff0a7424 */ /* 0x000fe200078e00ff */
[----:B------:R-:W4:Y:S01]  /*1530*/  LDC R0, c[0x0][0x374] ;  /* 0x0000dd00ff007b82 */ /* 0x000f220000000800 */
[----:B------:R-:W2:Y:S01]  /*1540*/  LDCU.64 UR22, c[0x0][0x348] ;  /* 0x00006900ff1677ac */ /* 0x000ea20008000a00 */
[----:B------:R-:W-:Y:S01]  /*1550*/  UMOV UR6, URZ ;  /* 0x000000ff00067c82 */ /* 0x000fe20008000000 */
[----:B-1----:R-:W-:-:S04]  /*1560*/  UIADD3 UR5, UPT, UPT, UR13, 0x7f, URZ ;  /* 0x0000007f0d057890 */ /* 0x002fc8000fffe0ff */
[----:B------:R-:W-:-:S04]  /*1570*/  USHF.R.S32.HI UR4, URZ, 0x1f, UR5 ;  /* 0x0000001fff047899 */ /* 0x000fc80008011405 */
[----:B------:R-:W-:-:S04]  /*1580*/  ULEA.HI UR4, UR4, UR5, URZ, 0x7 ;  /* 0x0000000504047291 */ /* 0x000fc8000f8f38ff */
[----:B------:R-:W-:Y:S02]  /*1590*/  USHF.R.S32.HI UR15, URZ, 0x7, UR4 ;  /* 0x00000007ff0f7899 */ /* 0x000fe40008011404 */
[----:B------:R-:W-:Y:S02]  /*15a0*/  UIADD3 UR4, UPT, UPT, UR13, -0x1, URZ ;  /* 0xffffffff0d047890 */ /* 0x000fe4000fffe0ff */
[----:B------:R-:W-:Y:S02]  /*15b0*/  UISETP.LT.U32.AND UP0, UPT, UR15, 0xd, UPT ;  /* 0x0000000d0f00788c */ /* 0x000fe4000bf01070 */
[----:B------:R-:W-:Y:S02]  /*15c0*/  UISETP.GE.U32.AND UP1, UPT, UR4, -0xff, UPT ;  /* 0xffffff010400788c */ /* 0x000fe4000bf26070 */
[----:B------:R-:W-:Y:S02]  /*15d0*/  USEL UR14, UR15, 0xd, UP0 ;  /* 0x0000000d0f0e7887 */ /* 0x000fe40008000000 */
[----:B------:R-:W-:-:S02]  /*15e0*/  UIADD3 UR13, UPT, UPT, UR13, 0xfe, URZ ;  /* 0x000000fe0d0d7890 */ /* 0x000fc4000fffe0ff */
[----:B------:R-:W-:Y:S02]  /*15f0*/  UIADD3 UR5, UPT, UPT, UR14, -0x1, URZ ;  /* 0xffffffff0e057890 */ /* 0x000fe4000fffe0ff */
[----:B------:R-:W-:-:S03]  /*1600*/  UIADD3 UR7, UPT, UPT, UR15, -UR14, URZ ;  /* 0x8000000e0f077290 */ /* 0x000fc6000fffe0ff */
[----:B------:R-:W-:-:S04]  /*1610*/  @UP1 UIADD3 UR5, UPT, UPT, UR14, URZ, URZ ;  /* 0x000000ff0e051290 */ /* 0x000fc8000fffe0ff */
[----:B--2---:R-:W-:-:S12]  /*1620*/  UIADD3 UR5, UPT, UPT, UR5, 0x1, URZ ;  /* 0x0000000105057890 */ /* 0x004fd8000fffe0ff */
.L_x_36:
[----:B------:R-:W-:Y:S01]  /*1630*/  UISETP.NE.AND UP0, UPT, UR37, URZ, UPT ;  /* 0x000000ff2500728c */ /* 0x000fe2000bf05270 */
[----:B------:R-:W1:Y:S08]  /*1640*/  S2UR UR37, SR_CgaCtaId ;  /* 0x00000000002579c3 */ /* 0x000e700000008800 */
[----:B------:R-:W-:Y:S05]  /*1650*/  BRA.U UP0, `(.L_x_19) ;  /* 0x0000000100347547 */ /* 0x000fea000b800000 */
[----:B------:R-:W2:Y:S01]  /*1660*/  S2R R2, SR_CgaCtaId ;  /* 0x0000000000027919 */ /* 0x000ea20000008800 */
[----:B------:R-:W-:-:S04]  /*1670*/  MOV R3, 0x400 ;  /* 0x0000040000037802 */ /* 0x000fc80000000f00 */
[----:B--2---:R-:W-:Y:S02]  /*1680*/  LEA R3, R2, R3, 0x18 ;  /* 0x0000000302037211 */ /* 0x004fe400078ec0ff */
[----:B------:R-:W-:-:S03]  /*1690*/  SHF.L.U32 R2, R10, 0x1f, RZ ;  /* 0x0000001f0a027819 */ /* 0x000fc600000006ff */
[----:B------:R-:W-:-:S04]  /*16a0*/  IMAD R3, R12, 0x8, R3 ;  /* 0x000000080c037824 */ /* 0x000fc800078e0203 */
[----:B------:R-:W2:Y:S02]  /*16b0*/  SYNCS.PHASECHK.TRANS64.TRYWAIT P0, [R3+URZ+0x160], R2 ;  /* 0x00016002030075a7 */ /* 0x000ea400080011ff */
[----:B--2---:R-:W-:Y:S05]  /*16c0*/  @!P0 BRA `(.L_x_20) ;  /* 0x0000005000388947 */ /* 0x004fea0003800000 */
.L_x_105:
[----:B------:R-:W-:Y:S01]  /*16d0*/  VIADD R12, R12, 0x1 ;  /* 0x000000010c0c7836 */ /* 0x000fe20000000000 */
[----:B------:R2:W-:Y:S04]  /*16e0*/  SYNCS.ARRIVE.TRANS64.A1T0 RZ, [R3+URZ+0x150], RZ ;  /* 0x000150ff03ff79a7 */ /* 0x0005e800081000ff */
[----:B------:R-:W-:-:S04]  /*16f0*/  ISETP.NE.AND P0, PT, R12, 0x2, PT ;  /* 0x000000020c00780c */ /* 0x000fc80003f05270 */
[----:B------:R-:W-:Y:S02]  /*1700*/  SEL R12, R12, RZ, P0 ;  /* 0x000000ff0c0c7207 */ /* 0x000fe40000000000 */
[----:B--2---:R-:W-:-:S04]  /*1710*/  SEL R3, RZ, 0x1, P0 ;  /* 0x00000001ff037807 */ /* 0x004fc80000000000 */
[----:B------:R-:W-:-:S07]  /*1720*/  LOP3.LUT R10, R10, R3, RZ, 0x3c, !PT ;  /* 0x000000030a0a7212 */ /* 0x000fce00078e3cff */
.L_x_19:
[----:B------:R-:W-:Y:S01]  /*1730*/  UMOV UR4, 0x400 ;  /* 0x0000040000047882 */ /* 0x000fe20000000000 */
[----:B------:R-:W-:Y:S01]  /*1740*/  SHF.L.U32 R2, R15, 0x1f, RZ ;  /* 0x0000001f0f027819 */ /* 0x000fe200000006ff */
[----:B-1----:R-:W-:Y:S01]  /*1750*/  ULEA UR4, UR37, UR4, 0x18 ;  /* 0x0000000425047291 */ /* 0x002fe2000f8ec0ff */
[----:B------:R-:W-:Y:S01]  /*1760*/  R2UR UR35, R97 ;  /* 0x00000000612372ca */ /* 0x000fe200000e0000 */
[----:B------:R-:W-:Y:S01]  /*1770*/  UISETP.GE.U32.AND UP0, UPT, UR13, 0xff, UPT ;  /* 0x000000ff0d00788c */ /* 0x000fe2000bf06070 */
[----:B------:R-:W-:Y:S01]  /*1780*/  R2UR UR10, R91 ;  /* 0x000000005b0a72ca */ /* 0x000fe200000e0000 */
[----:B------:R-:W-:Y:S01]  /*1790*/  ULEA UR8, UR6, UR4, 0x3 ;  /* 0x0000000406087291 */ /* 0x000fe2000f8e18ff */
[----:B------:R-:W-:-:S08]  /*17a0*/  UMOV UR24, URZ ;  /* 0x000000ff00187c82 */ /* 0x000fd00008000000 */
[----:B------:R1:W2:Y:S01]  /*17b0*/  SYNCS.PHASECHK.TRANS64.TRYWAIT P0, [UR8+0x68], R2 ;  /* 0x00006802ff0075a7 */ /* 0x0002a20008001108 */
[----:B------:R-:W-:Y:S02]  /*17c0*/  USHF.L.U32 UR35, UR35, 0x6, URZ ;  /* 0x0000000623237899 */ /* 0x000fe400080006ff */
[----:B------:R-:W-:Y:S01]  /*17d0*/  USHF.L.U32 UR10, UR10, 0x6, URZ ;  /* 0x000000060a0a7899 */ /* 0x000fe200080006ff */
[----:B------:R-:W-:Y:S11]  /*17e0*/  BRA.U !UP0, `(.L_x_21) ;  /* 0x0000000108a47547 */ /* 0x000ff6000b800000 */
[----:B------:R-:W-:Y:S01]  /*17f0*/  UMOV UR16, URZ ;  /* 0x000000ff00107c82 */ /* 0x000fe20008000000 */
[----:B------:R-:W-:-:S05]  /*1800*/  UMOV UR17, UR6 ;  /* 0x0000000600117c82 */ /* 0x000fca0008000000 */
.L_x_26:
[----:B-1----:R-:W-:Y:S01]  /*1810*/  ULEA UR33, UR17, UR4, 0x3 ;  /* 0x0000000411217291 */ /* 0x002fe2000f8e18ff */
[----:B--2---:R-:W-:Y:S01]  /*1820*/  @!P5 MOV R3, 0x4000 ;  /* 0x000040000003d802 */ /* 0x004fe20000000f00 */
[----:B--2---:R-:W-:Y:S10]  /*1830*/  @P0 BRA `(.L_x_22) ;  /* 0x00000000000c0947 */ /* 0x004ff40003800000 */
[----:B------:R-:W-:-:S04]  /*1840*/  SHF.L.U32 R5, R15, 0x1f, RZ ;  /* 0x0000001f0f057819 */ /* 0x000fc800000006ff */
[----:B------:R-:W2:Y:S02]  /*1850*/  SYNCS.PHASECHK.TRANS64.TRYWAIT P0, [UR33+0x68], R5 ;  /* 0x00006805ff0075a7 */ /* 0x000ea40008001121 */
[----:B--2---:R-:W-:Y:S05]  /*1860*/  @!P0 BRA `(.L_x_23) ;  /* 0x0000004c00e48947 */ /* 0x004fea0003800000 */
.L_x_22:
[----:B------:R2:W-:Y:S01]  /*1870*/  @!P5 SYNCS.ARRIVE.TRANS64 RZ, [UR33], R3 ;  /* 0x00000003ffffd9a7 */ /* 0x0005e20008000021 */
[----:B------:R-:W-:Y:S04]  /*1880*/  BSSY.RECONVERGENT B0, `(.L_x_24) ;  /* 0x0000003000007945 */ /* 0x000fe80003800200 */
[----:B------:R-:W-:Y:S05]  /*1890*/  @P4 BRA `(.L_x_25) ;  /* 0x0000000000044947 */ /* 0x000fea0003800000 */
[----:B------:R-:W-:Y:S05]  /*18a0*/  BPT.TRAP 0x1 ;  /* 0x000000040000795c */ /* 0x000fea0000300000 */
.L_x_25:
[----:B------:R-:W-:Y:S05]  /*18b0*/  BSYNC.RECONVERGENT B0 ;  /* 0x0000000000007941 */ /* 0x000fea0003800200 */
.L_x_24:
[----:B------:R-:W-:Y:S02]  /*18c0*/  UIADD3 UR6, UPT, UPT, UR17, 0x1, URZ ;  /* 0x0000000111067890 */ /* 0x000fe4000fffe0ff */
[----:B------:R-:W-:Y:S02]  /*18d0*/  UIADD3 UR26, UP1, UPT, UR22, 0x80, URZ ;  /* 0x00000080161a7890 */ /* 0x000fe4000ff3e0ff */
[----:B------:R-:W-:Y:S02]  /*18e0*/  UISETP.NE.AND UP0, UPT, UR6, 0xd, UPT ;  /* 0x0000000d0600788c */ /* 0x000fe4000bf05270 */
[----:B------:R-:W-:Y:S02]  /*18f0*/  USHF.L.U32 UR34, UR16, 0x7, URZ ;  /* 0x0000000710227899 */ /* 0x000fe400080006ff */
[----:B------:R-:W-:Y:S02]  /*1900*/  USEL UR9, URZ, 0x1, UP0 ;  /* 0x00000001ff097887 */ /* 0x000fe40008000000 */
[----:B------:R-:W-:-:S02]  /*1910*/  USEL UR6, UR6, URZ, UP0 ;  /* 0x000000ff06067287 */ /* 0x000fc40008000000 */
[----:B------:R-:W-:Y:S02]  /*1920*/  UIADD3 UR20, UP0, UPT, UR22, 0x180, URZ ;  /* 0x0000018016147890 */ /* 0x000fe4000ff1e0ff */
[----:B------:R-:W-:Y:S01]  /*1930*/  ULEA UR8, UR6, UR4, 0x3 ;  /* 0x0000000406087291 */ /* 0x000fe2000f8e18ff */
[----:B------:R-:W-:Y:S01]  /*1940*/  LOP3.LUT R15, R15, UR9, RZ, 0x3c, !PT ;  /* 0x000000090f0f7c12 */ /* 0x000fe2000f8e3cff */
[----:B------:R-:W-:Y:S02]  /*1950*/  UIADD3.X UR27, UPT, UPT, URZ, UR23, URZ, UP1, !UPT ;  /* 0x00000017ff1b7290 */ /* 0x000fe40008ffe4ff */
[----:B------:R-:W-:Y:S01]  /*1960*/  UIADD3.X UR21, UPT, UPT, URZ, UR23, URZ, UP0, !UPT ;  /* 0x00000017ff157290 */ /* 0x000fe200087fe4ff */
[----:B-1----:R-:W-:Y:S01]  /*1970*/  SHF.L.U32 R2, R15, 0x1f, RZ ;  /* 0x0000001f0f027819 */ /* 0x002fe200000006ff */
[----:B------:R-:W-:Y:S01]  /*1980*/  UMOV UR18, 0x0 ;  /* 0x0000000000127882 */ /* 0x000fe20000000000 */
[----:B------:R-:W-:Y:S01]  /*1990*/  UMOV UR19, 0x10000000 ;  /* 0x1000000000137882 */ /* 0x000fe20000000000 */
[----:B------:R-:W-:Y:S01]  /*19a0*/  UMOV UR12, UR36 ;  /* 0x00000024000c7c82 */ /* 0x000fe20008000000 */
[----:B------:R1:W1:Y:S01]  /*19b0*/  SYNCS.PHASECHK.TRANS64.TRYWAIT P0, [UR8+0x68], R2 ;  /* 0x00006802ff0075a7 */ /* 0x0002620008001108 */
[----:B------:R-:W-:Y:S01]  /*19c0*/  ULEA UR8, UR17, UR4, 0xd ;  /* 0x0000000411087291 */ /* 0x000fe2000f8e68ff */
[----:B------:R-:W-:Y:S01]  /*19d0*/  UMOV UR9, UR33 ;  /* 0x0000002100097c82 */ /* 0x000fe20008000000 */
[----:B------:R-:W-:-:S02]  /*19e0*/  UMOV UR11, UR34 ;  /* 0x00000022000b7c82 */ /* 0x000fc40008000000 */
[----:B------:R-:W-:Y:S02]  /*19f0*/  UIADD3 UR32, UPT, UPT, UR8, 0x2400, URZ ;  /* 0x0000240008207890 */ /* 0x000fe4000fffe0ff */
[----:B------:R-:W-:Y:S02]  /*1a00*/  UIADD3 UR8, UPT, UPT, UR8, 0x1c400, URZ ;  /* 0x0001c40008087890 */ /* 0x000fe4000fffe0ff */
[----:B------:R-:W-:Y:S01]  /*1a10*/  UIADD3 UR16, UPT, UPT, UR16, 0x1, URZ ;  /* 0x0000000110107890 */ /* 0x000fe2000fffe0ff */
[----:B------:R-:W-:Y:S01]  /*1a20*/  UMOV UR24, UR5 ;  /* 0x0000000500187c82 */ /* 0x000fe20008000000 */
[----:B------:R-:W-:Y:S02]  /*1a30*/  UMOV UR17, UR6 ;  /* 0x0000000600117c82 */ /* 0x000fe40008000000 */
[----:B------:R-:W-:Y:S01]  /*1a40*/  UISETP.NE.AND UP0, UPT, UR16, UR5, UPT ;  /* 0x000000051000728c */ /* 0x000fe2000bf05270 */
[----:B------:R1:W-:Y:S02]  /*1a50*/  UTMALDG.3D [UR32], [UR26], desc[UR18] ;  /* 0x000012201a0075b4 */ /* 0x0003e40008011000 */
[----:B------:R1:W-:Y:S06]  /*1a60*/  UTMALDG.3D [UR8], [UR20], desc[UR18] ;  /* 0x00001208140075b4 */ /* 0x0003ec0008011000 */
[----:B------:R-:W-:Y:S05]  /*1a70*/  BRA.U UP0, `(.L_x_26) ;  /* 0xfffffffd00647547 */ /* 0x000fea000b83ffff */
.L_x_21:
[----:B-1----:R-:W-:Y:S01]  /*1a80*/  ULEA UR8, UR6, UR4, 0x3 ;  /* 0x0000000406087291 */ /* 0x002fe2000f8e18ff */
[----:B------:R-:W-:Y:S01]  /*1a90*/  SHF.L.U32 R2, R15, 0x1f, RZ ;  /* 0x0000001f0f027819 */ /* 0x000fe200000006ff */
[----:B------:R-:W-:Y:S01]  /*1aa0*/  @!P1 SYNCS.ARRIVE.TRANS64.A1T0 RZ, [UR4+0xe8], RZ ;  /* 0x0000e8ffffff99a7 */ /* 0x000fe20008100004 */
[----:B------:R-:W-:-:S06]  /*1ab0*/  UISETP.GT.AND UP0, UPT, UR15, UR14, UPT ;  /* 0x0000000e0f00728c */ /* 0x000fcc000bf04270 */
[----:B--2---:R1:W2:Y:S03]  /*1ac0*/  SYNCS.PHASECHK.TRANS64.TRYWAIT P0, [UR8+0x68], R2 ;  /* 0x00006802ff0075a7 */ /* 0x0042a60008001108 */
[----:B------:R-:W-:Y:S05]  /*1ad0*/  BRA.U !UP0, `(.L_x_27) ;  /* 0x0000000108a87547 */ /* 0x000fea000b800000 */
[----:B------:R-:W-:Y:S01]  /*1ae0*/  UIADD3 UR21, UPT, UPT, UR7, UR24, URZ ;  /* 0x0000001807157290 */ /* 0x000fe2000fffe0ff */
[----:B------:R-:W-:-:S11]  /*1af0*/  UMOV UR25, UR6 ;  /* 0x0000000600197c82 */ /* 0x000fd60008000000 */
.L_x_32:
[----:B-1----:R-:W-:Y:S01]  /*1b00*/  ULEA UR17, UR25, UR4, 0x3 ;  /* 0x0000000419117291 */ /* 0x002fe2000f8e18ff */
[----:B--2---:R-:W-:Y:S01]  /*1b10*/  @!P5 MOV R3, 0x4000 ;  /* 0x000040000003d802 */ /* 0x004fe20000000f00 */
[----:B--2---:R-:W-:Y:S10]  /*1b20*/  @P0 BRA `(.L_x_28) ;  /* 0x00000000000c0947 */ /* 0x004ff40003800000 */
[----:B------:R-:W-:-:S04]  /*1b30*/  SHF.L.U32 R5, R15, 0x1f, RZ ;  /* 0x0000001f0f057819 */ /* 0x000fc800000006ff */
[----:B------:R-:W2:Y:S02]  /*1b40*/  SYNCS.PHASECHK.TRANS64.TRYWAIT P0, [UR17+0x68], R5 ;  /* 0x00006805ff0075a7 */ /* 0x000ea40008001111 */
[----:B--2---:R-:W-:Y:S05]  /*1b50*/  @!P0 BRA `(.L_x_29) ;  /* 0x0000004c00408947 */ /* 0x004fea0003800000 */
.L_x_28:
[----:B------:R2:W-:Y:S01]  /*1b60*/  @!P5 SYNCS.ARRIVE.TRANS64 RZ, [UR17], R3 ;  /* 0x00000003ffffd9a7 */ /* 0x0005e20008000011 */
[----:B------:R-:W-:Y:S04]  /*1b70*/  BSSY.RECONVERGENT B0, `(.L_x_30) ;  /* 0x0000003000007945 */ /* 0x000fe80003800200 */
[----:B------:R-:W-:Y:S05]  /*1b80*/  @P4 BRA `(.L_x_31) ;  /* 0x0000000000044947 */ /* 0x000fea0003800000 */
[----:B------:R-:W-:Y:S05]  /*1b90*/  BPT.TRAP 0x1 ;  /* 0x000000040000795c */ /* 0x000fea0000300000 */
.L_x_31:
[----:B------:R-:W-:Y:S05]  /*1ba0*/  BSYNC.RECONVERGENT B0 ;  /* 0x0000000000007941 */ /* 0x000fea0003800200 */
.L_x_30:
        /* <DEDUP_REMOVED lines=20> */
[----:B------:R-:W-:Y:S01]  /*1cf0*/  UIADD3 UR8, UPT, UPT, UR8, 0x1c400, URZ ;  /* 0x0001c40008087890 */ /* 0x000fe2000fffe0ff */
[----:B------:R-:W-:Y:S01]  /*1d00*/  UMOV UR9, UR17 ;  /* 0x0000001100097c82 */ /* 0x000fe20008000000 */
[----:B------:R-:W-:Y:S01]  /*1d10*/  UMOV UR11, UR18 ;  /* 0x00000012000b7c82 */ /* 0x000fe20008000000 */
[----:B------:R-:W-:Y:S01]  /*1d20*/  UIADD3 UR24, UPT, UPT, UR24, 0x1, URZ ;  /* 0x0000000118187890 */ /* 0x000fe2000fffe0ff */
[----:B------:R-:W-:-:S03]  /*1d30*/  UMOV UR25, UR6 ;  /* 0x0000000600197c82 */ /* 0x000fc60008000000 */
[----:B------:R1:W-:Y:S01]  /*1d40*/  UTMALDG.3D [UR16], [UR30], desc[UR26] ;  /* 0x00001a101e0075b4 */ /* 0x0003e20008011000 */
[----:B------:R-:W-:Y:S01]  /*1d50*/  UISETP.NE.AND UP0, UPT, UR24, UR21, UPT ;  /* 0x000000151800728c */ /* 0x000fe2000bf05270 */
[----:B------:R1:W-:Y:S08]  /*1d60*/  UTMALDG.3D [UR8], [UR28], desc[UR26] ;  /* 0x00001a081c0075b4 */ /* 0x0003f00008011000 */
[----:B------:R-:W-:Y:S05]  /*1d70*/  BRA.U UP0, `(.L_x_32) ;  /* 0xfffffffd00607547 */ /* 0x000fea000b83ffff */
.L_x_27:
[C---:B-1----:R-:W-:Y:S01]  /*1d80*/  LEA R2, R14.reuse, UR4, 0x3 ;  /* 0x000000040e027c11 */ /* 0x042fe2000f8e18ff */
[----:B------:R-:W-:Y:S01]  /*1d90*/  NOP ;  /* 0x0000000000007918 */ /* 0x000fe20000000000 */
[----:B--2---:R-:W-:Y:S02]  /*1da0*/  SHF.L.U32 R3, R13, 0x1f, RZ ;  /* 0x0000001f0d037819 */ /* 0x004fe400000006ff */
[----:B------:R-:W-:Y:S02]  /*1db0*/  LEA R4, R14, UR4, 0x4 ;  /* 0x000000040e047c11 */ /* 0x000fe4000f8e20ff */
[----:B------:R-:W1:Y:S02]  /*1dc0*/  SYNCS.PHASECHK.TRANS64.TRYWAIT P0, [R2+URZ+0xf0], R3 ;  /* 0x0000f003020075a7 */ /* 0x000e6400080011ff */
[----:B-1----:R-:W-:Y:S05]  /*1dd0*/  @!P0 BRA `(.L_x_33) ;  /* 0x0000004800b88947 */ /* 0x002fea0003800000 */
.L_x_108:
[----:B------:R-:W2:Y:S01]  /*1de0*/  LDS.128 R4, [R4+0x180] ;  /* 0x0001800004047984 */ /* 0x000ea20000000c00 */
[----:B---3--:R-:W-:Y:S01]  /*1df0*/  ISETP.GE.AND P0, PT, R40, 0x1, PT ;  /* 0x000000012800780c */ /* 0x008fe20003f06270 */
[----:B-1----:R-:W-:Y:S01]  /*1e00*/  VIADD R2, R2, 0x100 ;  /* 0x0000010002027836 */ /* 0x002fe20000000000 */
[----:B------:R-:W-:Y:S01]  /*1e10*/  @!PT LDS RZ, [RZ] ;  /* 0x00000000fffff984 */ /* 0x000fe20000000800 */
[----:B------:R-:W-:Y:S01]  /*1e20*/  @!PT LDS RZ, [RZ] ;  /* 0x00000000fffff984 */ /* 0x000fe20000000800 */
[----:B------:R-:W-:Y:S01]  /*1e30*/  @!PT LDS RZ, [RZ] ;  /* 0x00000000fffff984 */ /* 0x000fe20000000800 */
[----:B------:R-:W-:Y:S01]  /*1e40*/  @!PT LDS RZ, [RZ] ;  /* 0x00000000fffff984 */ /* 0x000fe20000000800 */
[----:B------:R1:W-:Y:S06]  /*1e50*/  MEMBAR.ALL.CTA ;  /* 0x0000000000007992 */ /* 0x0003ec0000008000 */
[----:B-1----:R-:W1:Y:S01]  /*1e60*/  FENCE.VIEW.ASYNC.S ;  /* 0x00000000000073c6 */ /* 0x002e620000000000 */
[----:B------:R-:W-:-:S04]  /*1e70*/  PRMT R2, RZ, 0x654, R2 ;  /* 0x00000654ff027816 */ /* 0x000fc80000000002 */
[----:B-1----:R1:W-:Y:S01]  /*1e80*/  SYNCS.ARRIVE.TRANS64.RED.A1T0 RZ, [R2+URZ], RZ ;  /* 0x000000ff02ff79a7 */ /* 0x0023e200081004ff */
[----:B--2---:R-:W-:-:S13]  /*1e90*/  LOP3.LUT P2, RZ, R6, 0x1, RZ, 0xc0, !PT ;  /* 0x0000000106ff7812 */ /* 0x004fda000784c0ff */
[----:B------:R-:W-:Y:S01]  /*1ea0*/  @P2 SHF.R.U32.HI R3, RZ, 0x10, R5 ;  /* 0x00000010ff032819 */ /* 0x000fe20000011605 */
[----:B------:R-:W-:Y:S01]  /*1eb0*/  VOTEU.ANY UP0, P2 ;  /* 0x0000000000ff7886 */ /* 0x000fe20001000100 */
[----:B------:R-:W-:Y:S02]  /*1ec0*/  @P2 MOV R11, R4 ;  /* 0x00000004000b2202 */ /* 0x000fe40000000f00 */
[----:B------:R-:W-:Y:S02]  /*1ed0*/  @P2 R2UR.BROADCAST UR8, R3 ;  /* 0x00000000030822ca */ /* 0x000fe400008e0000 */
[----:B------:R-:W-:-:S11]  /*1ee0*/  @P2 LOP3.LUT R8, R5, 0xffff, RZ, 0xc0, !PT ;  /* 0x0000ffff05082812 */ /* 0x000fd600078ec0ff */
[----:B------:R-:W-:Y:S01]  /*1ef0*/  @UP0 UMOV UR36, UR8 ;  /* 0x0000000800240c82 */ /* 0x000fe20008000000 */
[----:B-1----:R-:W-:Y:S05]  /*1f00*/  @!P0 BRA `(.L_x_34) ;  /* 0x0000000000b88947 */ /* 0x002fea0003800000 */
[----:B------:R-:W4:Y:S01]  /*1f10*/  LDC.64 R4, c[0x0][0xb18] ;  /* 0x0002c600ff047b82 */ /* 0x000f220000000a00 */
[----:B------:R-:W-:-:S07]  /*1f20*/  ISETP.NE.AND P3, PT, R40, 0x1, PT ;  /* 0x000000012800780c */ /* 0x000fce0003f65270 */
[----:B------:R-:W1:Y:S08]  /*1f30*/  LDC.64 R6, c[0x0][0xb10] ;  /* 0x0002c400ff067b82 */ /* 0x000e700000000a00 */
[----:B------:R-:W2:Y:S08]  /*1f40*/  LDC R16, c[0x0][0xb20] ;  /* 0x0002c800ff107b82 */ /* 0x000eb00000000800 */
[----:B------:R-:W3:Y:S01]  /*1f50*/  LDC R18, c[0x0][0xb0c] ;  /* 0x0002c300ff127b82 */ /* 0x000ee20000000800 */
[----:B----4-:R-:W-:Y:S01]  /*1f60*/  IMAD.HI.U32 R17, R0, R5, RZ ;  /* 0x0000000500117227 */ /* 0x010fe200078e00ff */
[----:B------:R-:W-:-:S03]  /*1f70*/  ISETP.NE.AND P0, PT, R4, 0x1, PT ;  /* 0x000000010400780c */ /* 0x000fc60003f05270 */
[----:B------:R-:W-:-:S03]  /*1f80*/  IMAD.HI.U32 R5, R8, R5, RZ ;  /* 0x0000000508057227 */ /* 0x000fc600078e00ff */
[----:B------:R-:W4:Y:S01]  /*1f90*/  LDC.64 R2, c[0x0][0xb28] ;  /* 0x0002ca00ff027b82 */ /* 0x000f220000000a00 */
[----:B-1----:R-:W-:-:S04]  /*1fa0*/  IMAD.HI.U32 R20, R9, R6, RZ ;  /* 0x0000000609147227 */ /* 0x002fc800078e00ff */
[----:B------:R-:W-:Y:S01]  /*1fb0*/  IMAD.HI.U32 R22, R11, R6, RZ ;  /* 0x000000060b167227 */ /* 0x000fe200078e00ff */
[----:B------:R-:W-:Y:S02]  /*1fc0*/  SHF.R.U32.HI R20, RZ, R7, R20 ;  /* 0x00000007ff147219 */ /* 0x000fe40000011614 */
[-C--:B--2---:R-:W-:Y:S02]  /*1fd0*/  SHF.R.U32.HI R17, RZ, R16.reuse, R17 ;  /* 0x00000010ff117219 */ /* 0x084fe40000011611 */
[----:B------:R-:W-:Y:S02]  /*1fe0*/  SHF.R.U32.HI R5, RZ, R16, R5 ;  /* 0x00000010ff057219 */ /* 0x000fe40000011605 */
[----:B------:R-:W-:Y:S02]  /*1ff0*/  SEL R17, R0, R17, !P0 ;  /* 0x0000001100117207 */ /* 0x000fe40004000000 */
[----:B------:R-:W-:Y:S02]  /*2000*/  SHF.R.U32.HI R22, RZ, R7, R22 ;  /* 0x00000007ff167219 */ /* 0x000fe40000011616 */
[----:B---3--:R-:W-:-:S02]  /*2010*/  ISETP.NE.AND P1, PT, R18, 0x1, PT ;  /* 0x000000011200780c */ /* 0x008fc40003f25270 */
[----:B------:R-:W-:Y:S02]  /*2020*/  SEL R5, R8, R5, !P0 ;  /* 0x0000000508057207 */ /* 0x000fe40004000000 */
[----:B------:R-:W-:Y:S02]  /*2030*/  SEL R19, R9, R20, !P1 ;  /* 0x0000001409137207 */ /* 0x000fe40004800000 */
[----:B------:R-:W-:Y:S01]  /*2040*/  SEL R7, R11, R22, !P1 ;  /* 0x000000160b077207 */ /* 0x000fe20004800000 */
[----:B----4-:R-:W-:-:S04]  /*2050*/  IMAD.HI.U32 R20, R17, R2, RZ ;  /* 0x0000000211147227 */ /* 0x010fc800078e00ff */
[----:B------:R-:W-:Y:S01]  /*2060*/  IMAD.HI.U32 R6, R19, R2, RZ ;  /* 0x0000000213067227 */ /* 0x000fe200078e00ff */
[----:B------:R-:W-:-:S04]  /*2070*/  @P3 SHF.R.U32.HI R17, RZ, R3, R20 ;  /* 0x00000003ff113219 */ /* 0x000fc80000011614 */
[----:B------:R-:W-:Y:S01]  /*2080*/  @P3 SHF.R.U32.HI R19, RZ, R3, R6 ;  /* 0x00000003ff133219 */ /* 0x000fe20000011606 */
[----:B------:R-:W-:-:S04]  /*2090*/  IMAD R17, R40, R17, RZ ;  /* 0x0000001128117224 */ /* 0x000fc800078e02ff */
[----:B------:R-:W-:Y:S01]  /*20a0*/  IMAD R6, R40, R19, RZ ;  /* 0x0000001328067224 */ /* 0x000fe200078e02ff */
[C---:B------:R-:W-:Y:S02]  /*20b0*/  ISETP.GE.AND P0, PT, R5.reuse, R17, PT ;  /* 0x000000110500720c */ /* 0x040fe40003f06270 */
[----:B------:R-:W-:Y:S02]  /*20c0*/  IADD3 R17, PT, PT, -R5, RZ, RZ ;  /* 0x000000ff05117210 */ /* 0x000fe40007ffe1ff */
[----:B------:R-:W-:Y:S01]  /*20d0*/  ISETP.GE.OR P0, PT, R7, R6, P0 ;  /* 0x000000060700720c */ /* 0x000fe20000706670 */
[----:B------:R-:W-:-:S04]  /*20e0*/  IMAD.HI.U32 R6, R5, R2, RZ ;  /* 0x0000000205067227 */ /* 0x000fc800078e00ff */
[----:B------:R-:W-:Y:S01]  /*20f0*/  IMAD R8, R4, R17, R8 ;  /* 0x0000001104087224 */ /* 0x000fe200078e0208 */
[----:B------:R-:W-:-:S04]  /*2100*/  SHF.R.U32.HI R6, RZ, R3, R6 ;  /* 0x00000003ff067219 */ /* 0x000fc80000011606 */
[----:B------:R-:W-:-:S03]  /*2110*/  SEL R6, R5, R6, !P3 ;  /* 0x0000000605067207 */ /* 0x000fc60005800000 */
[----:B------:R-:W-:-:S04]  /*2120*/  @!P0 IMAD.HI.U32 R16, R7, R2, RZ ;  /* 0x0000000207108227 */ /* 0x000fc800078e00ff */
[----:B------:R-:W-:Y:S01]  /*2130*/  IMAD.MOV R2, RZ, RZ, -R6 ;  /* 0x000000ffff027224 */ /* 0x000fe200078e0a06 */
[----:B------:R-:W-:-:S03]  /*2140*/  @!P0 SHF.R.U32.HI R16, RZ, R3, R16 ;  /* 0x00000003ff108219 */ /* 0x000fc60000011610 */
[----:B------:R-:W-:Y:S01]  /*2150*/  IMAD R2, R40, R2, R5 ;  /* 0x0000000228027224 */ /* 0x000fe200078e0205 */
[----:B------:R-:W-:-:S05]  /*2160*/  @!P0 SEL R3, R7, R16, !P3 ;  /* 0x0000001007038207 */ /* 0x000fca0005800000 */
[--C-:B------:R-:W-:Y:S02]  /*2170*/  @!P0 IMAD.IADD R6, R6, 0x1, -R3.reuse ;  /* 0x0000000106068824 */ /* 0x100fe400078e0a03 */
[----:B------:R-:W-:Y:S01]  /*2180*/  @!P0 IMAD R3, R2, R19, R3 ;  /* 0x0000001302038224 */ /* 0x000fe200078e0203 */
[----:B------:R-:W-:Y:S01]  /*2190*/  IADD3 R2, PT, PT, -R7, RZ, RZ ;  /* 0x000000ff07027210 */ /* 0x000fe20007ffe1ff */
[----:B------:R-:W-:Y:S02]  /*21a0*/  @!P0 IMAD R5, R40, R6, R7 ;  /* 0x0000000628058224 */ /* 0x000fe400078e0207 */
[----:B------:R-:W-:Y:S02]  /*21b0*/  @!P0 IMAD.MOV.U32 R7, RZ, RZ, R3 ;  /* 0x000000ffff078224 */ /* 0x000fe400078e0003 */
[----:B------:R-:W-:Y:S02]  /*21c0*/  IMAD R2, R18, R2, R11 ;  /* 0x0000000212027224 */ /* 0x000fe400078e020b */
[----:B------:R-:W-:-:S02]  /*21d0*/  IMAD R8, R5, R4, R8 ;  /* 0x0000000405087224 */ /* 0x000fc400078e0208 */
[----:B------:R-:W-:Y:S02]  /*21e0*/  IMAD R11, R7, R18, R2 ;  /* 0x00000012070b7224 */ /* 0x000fe400078e0202 */
.L_x_34:
[----:B------:R-:W1:Y:S02]  /*21f0*/  LDCU UR8, c[0x0][0xb30] ;  /* 0x00016600ff0877ac */ /* 0x000e640008000800 */
[----:B-1----:R-:W-:-:S09]  /*2200*/  UISETP.NE.AND UP0, UPT, UR8, 0x1, UPT ;  /* 0x000000010800788c */ /* 0x002fd2000bf05270 */
[----:B------:R-:W-:Y:S05]  /*2210*/  BRA.U UP0, `(.L_x_35) ;  /* 0x0000000100407547 */ /* 0x000fea000b800000 */
[----:B------:R-:W1:Y:S08]  /*2220*/  LDC.64 R4, c[0x0][0xb10] ;  /* 0x0002c400ff047b82 */ /* 0x000e700000000a00 */
[----:B------:R-:W2:Y:S08]  /*2230*/  LDC.64 R2, c[0x0][0xb18] ;  /* 0x0002c600ff027b82 */ /* 0x000eb00000000a00 */
[----:B------:R-:W3:Y:S08]  /*2240*/  LDC R6, c[0x0][0xb20] ;  /* 0x0002c800ff067b82 */ /* 0x000ef00000000800 */
[----:B------:R-:W4:Y:S01]  /*2250*/  LDC R16, c[0x0][0xb0c] ;  /* 0x0002c300ff107b82 */ /* 0x000f220000000800 */
[----:B-1----:R-:W-:-:S05]  /*2260*/  IMAD.HI.U32 R4, R11, R4, RZ ;  /* 0x000000040b047227 */ /* 0x002fca00078e00ff */
[----:B------:R-:W-:Y:S01]  /*2270*/  SHF.R.U32.HI R4, RZ, R5, R4 ;  /* 0x00000005ff047219 */ /* 0x000fe20000011604 */
[----:B--2---:R-:W-:Y:S01]  /*2280*/  IMAD.HI.U32 R3, R8, R3, RZ ;  /* 0x0000000308037227 */ /* 0x004fe200078e00ff */
[----:B------:R-:W-:-:S04]  /*2290*/  ISETP.NE.AND P0, PT, R2, 0x1, PT ;  /* 0x000000010200780c */ /* 0x000fc80003f05270 */
[----:B---3--:R-:W-:-:S04]  /*22a0*/  SHF.R.U32.HI R3, RZ, R6, R3 ;  /* 0x00000006ff037219 */ /* 0x008fc80000011603 */
[----:B------:R-:W-:Y:S02]  /*22b0*/  SEL R3, R8, R3, !P0 ;  /* 0x0000000308037207 */ /* 0x000fe40004000000 */
[----:B----4-:R-:W-:-:S04]  /*22c0*/  ISETP.NE.AND P1, PT, R16, 0x1, PT ;  /* 0x000000011000780c */ /* 0x010fc80003f25270 */
[----:B------:R-:W-:-:S05]  /*22d0*/  SEL R4, R11, R4, !P1 ;  /* 0x000000040b047207 */ /* 0x000fca0004800000 */
[----:B------:R-:W-:Y:S02]  /*22e0*/  IMAD.IADD R5, R3, 0x1, -R4 ;  /* 0x0000000103057824 */ /* 0x000fe400078e0a04 */
[----:B------:R-:W-:Y:S02]  /*22f0*/  IMAD.IADD R3, R4, 0x1, -R3 ;  /* 0x0000000104037824 */ /* 0x000fe400078e0a03 */
[----:B------:R-:W-:Y:S02]  /*2300*/  IMAD R11, R5, R16, R11 ;  /* 0x00000010050b7224 */ /* 0x000fe400078e020b */
[----:B------:R-:W-:-:S07]  /*2310*/  IMAD R8, R3, R2, R8 ;  /* 0x0000000203087224 */ /* 0x000fce00078e0208 */
.L_x_35:
[----:B------:R-:W-:Y:S01]  /*2320*/  VIADD R14, R14, 0x1 ;  /* 0x000000010e0e7836 */ /* 0x000fe20000000000 */
[----:B------:R-:W-:Y:S01]  /*2330*/  PLOP3.LUT P1, PT, PT, PT, PT, 0x80, 0x8 ;  /* 0x000000000008781c */ /* 0x000fe20003f2f070 */
[----:B------:R-:W-:Y:S02]  /*2340*/  IMAD.IADD R97, R11, 0x1, R90 ;  /* 0x000000010b617824 */ /* 0x000fe400078e025a */
[----:B------:R-:W-:Y:S01]  /*2350*/  IMAD.IADD R91, R8, 0x1, R79 ;  /* 0x00000001085b7824 */ /* 0x000fe200078e024f */
[----:B------:R-:W-:-:S04]  /*2360*/  ISETP.NE.AND P0, PT, R14, 0x2, PT ;  /* 0x000000020e00780c */ /* 0x000fc80003f05270 */
[----:B------:R-:W-:Y:S02]  /*2370*/  SEL R2, RZ, 0x1, P0 ;  /* 0x00000001ff027807 */ /* 0x000fe40000000000 */
[----:B------:R-:W-:Y:S02]  /*2380*/  SEL R14, R14, RZ, P0 ;  /* 0x000000ff0e0e7207 */ /* 0x000fe40000000000 */
[----:B------:R-:W-:Y:S01]  /*2390*/  LOP3.LUT R13, R13, R2, RZ, 0x3c, !PT ;  /* 0x000000020d0d7212 */ /* 0x000fe200078e3cff */
[----:B------:R-:W-:Y:S06]  /*23a0*/  @P2 BRA `(.L_x_36) ;  /* 0xfffffff000a02947 */ /* 0x000fec000383ffff */
[----:B------:R-:W-:Y:S01]  /*23b0*/  UIADD3 UR4, UPT, UPT, UR4, 0x68, URZ ;  /* 0x0000006804047890 */ /* 0x000fe2000fffe0ff */
[----:B------:R-:W-:-:S03]  /*23c0*/  SHF.L.U32 R3, R15, 0x1f, RZ ;  /* 0x0000001f0f037819 */ /* 0x000fc600000006ff */
[----:B------:R-:W-:-:S09]  /*23d0*/  ULEA UR5, UR6, UR4, 0x3 ;  /* 0x0000000406057291 */ /* 0x000fd2000f8e18ff */
[----:B------:R-:W1:Y:S02]  /*23e0*/  SYNCS.PHASECHK.TRANS64.TRYWAIT P0, [UR5], R3 ;  /* 0x00000003ff0075a7 */ /* 0x000e640008001105 */
[----:B-1----:R-:W-:Y:S05]  /*23f0*/  @!P0 BRA `(.L_x_37) ;  /* 0x0000004400448947 */ /* 0x002fea0003800000 */
.L_x_110:
[----:B------:R-:W-:-:S04]  /*2400*/  UIADD3 UR6, UPT, UPT, UR6, 0x1, URZ ;  /* 0x0000000106067890 */ /* 0x000fc8000fffe0ff */
[----:B------:R-:W-:-:S04]  /*2410*/  UISETP.NE.AND UP0, UPT, UR6, 0xd, UPT ;  /* 0x0000000d0600788c */ /* 0x000fc8000bf05270 */
[----:B------:R-:W-:Y:S02]  /*2420*/  USEL UR7, URZ, 0x1, UP0 ;  /* 0x00000001ff077887 */ /* 0x000fe40008000000 */
[----:B------:R-:W-:-:S04]  /*2430*/  USEL UR6, UR6, URZ, UP0 ;  /* 0x000000ff06067287 */ /* 0x000fc80008000000 */
[----:B------:R-:W-:Y:S01]  /*2440*/  ULEA UR5, UR6, UR4, 0x3 ;  /* 0x0000000406057291 */ /* 0x000fe2000f8e18ff */
[----:B------:R-:W-:-:S04]  /*2450*/  LOP3.LUT R2, R15, UR7, RZ, 0x3c, !PT ;  /* 0x000000070f027c12 */ /* 0x000fc8000f8e3cff */
[----:B-1----:R-:W-:-:S04]  /*2460*/  SHF.L.U32 R3, R2, 0x1f, RZ ;  /* 0x0000001f02037819 */ /* 0x002fc800000006ff */
[----:B------:R-:W1:Y:S02]  /*2470*/  SYNCS.PHASECHK.TRANS64.TRYWAIT P0, [UR5], R3 ;  /* 0x00000003ff0075a7 */ /* 0x000e640008001105 */
[----:B-1----:R-:W-:Y:S05]  /*2480*/  @!P0 BRA `(.L_x_38) ;  /* 0x0000004400388947 */ /* 0x002fea0003800000 */
.L_x_112:
        /* <DEDUP_REMOVED lines=9> */
.L_x_114:
        /* <DEDUP_REMOVED lines=9> */
.L_x_116:
        /* <DEDUP_REMOVED lines=9> */
.L_x_118:
        /* <DEDUP_REMOVED lines=9> */
.L_x_120:
        /* <DEDUP_REMOVED lines=9> */
.L_x_122:
        /* <DEDUP_REMOVED lines=9> */
.L_x_124:
        /* <DEDUP_REMOVED lines=9> */
.L_x_126:
        /* <DEDUP_REMOVED lines=9> */
.L_x_128:
        /* <DEDUP_REMOVED lines=9> */
.L_x_130:
        /* <DEDUP_REMOVED lines=9> */
.L_x_132:
[----:B------:R-:W-:-:S04]  /*2a30*/  UIADD3 UR6, UPT, UPT, UR6, 0x1, URZ ;  /* 0x0000000106067890 */ /* 0x000fc8000fffe0ff */
[----:B------:R-:W-:-:S04]  /*2a40*/  UISETP.NE.AND UP0, UPT, UR6, 0xd, UPT ;  /* 0x0000000d0600788c */ /* 0x000fc8000bf05270 */
[----:B------:R-:W-:Y:S02]  /*2a50*/  USEL UR5, URZ, 0x1, UP0 ;  /* 0x00000001ff057887 */ /* 0x000fe40008000000 */
[----:B------:R-:W-:-:S04]  /*2a60*/  USEL UR6, UR6, URZ, UP0 ;  /* 0x000000ff06067287 */ /* 0x000fc80008000000 */
[----:B------:R-:W-:Y:S01]  /*2a70*/  ULEA UR6, UR6, UR4, 0x3 ;  /* 0x0000000406067291 */ /* 0x000fe2000f8e18ff */
[----:B-1----:R-:W-:-:S04]  /*2a80*/  LOP3.LUT R3, R2, UR5, RZ, 0x3c, !PT ;  /* 0x0000000502037c12 */ /* 0x002fc8000f8e3cff */
[----:B------:R-:W-:Y:S01]  /*2a90*/  SHF.L.U32 R3, R3, 0x1f, RZ ;  /* 0x0000001f03037819 */ /* 0x000fe200000006ff */
[----:B----4-:R-:W-:-:S07]  /*2aa0*/  IMAD.U32 R0, RZ, RZ, UR6 ;  /* 0x00000006ff007e24 */ /* 0x010fce000f8e00ff */
.L_x_49:
[----:B-1----:R1:W2:Y:S02]  /*2ab0*/  SYNCS.PHASECHK.TRANS64.TRYWAIT P0, [R0+URZ], R3 ;  /* 0x00000003000075a7 */ /* 0x0022a400080011ff */
[----:B--2---:R-:W-:Y:S05]  /*2ac0*/  @!P0 NANOSLEEP.SYNCS 0x989680 ;  /* 0x009896800000895d */ /* 0x004fea0003900000 */
[----:B------:R-:W2:Y:S02]  /*2ad0*/  @!P0 SYNCS.PHASECHK.TRANS64 P0, [R0+URZ], R3 ;  /* 0x00000003000085a7 */ /* 0x000ea400080010ff */
[----:B--2---:R-:W-:Y:S05]  /*2ae0*/  @P0 EXIT ;  /* 0x000000000000094d */ /* 0x004fea0003800000 */
[----:B------:R-:W-:Y:S05]  /*2af0*/  BRA `(.L_x_49) ;  /* 0xfffffffc00ec7947 */ /* 0x000fea000383ffff */
.L_x_18:
[----:B------:R-:W-:-:S04]  /*2b00*/  UISETP.NE.AND UP1, UPT, UR37, URZ, UPT ;  /* 0x000000ff2500728c */ /* 0x000fc8000bf25270 */
[----:B------:R-:W-:-:S09]  /*2b10*/  UISETP.NE.OR UP1, UPT, UR8, 0x1, UP1 ;  /* 0x000000010800788c */ /* 0x000fd20008f25670 */
[----:B------:R-:W-:Y:S05]  /*2b20*/  BRA.U UP1, `(.L_x_50) ;  /* 0x0000000501487547 */ /* 0x000fea000b800000 */
[----:B------:R-:W-:Y:S01]  /*2b30*/  ISETP.NE.AND P2, PT, R2, RZ, PT ;  /* 0x000000ff0200720c */ /* 0x000fe20003f45270 */
[----:B------:R-:W-:Y:S01]  /*2b40*/  IMAD.MOV.U32 R12, RZ, RZ, 0x1 ;  /* 0x00000001ff0c7424 */ /* 0x000fe200078e00ff */
[----:B------:R-:W-:Y:S02]  /*2b50*/  CS2R R10, SRZ ;  /* 0x00000000000a7805 */ /* 0x000fe4000001ff00 */
[----:B------:R-:W-:Y:S01]  /*2b60*/  CS2R R8, SRZ ;  /* 0x0000000000087805 */ /* 0x000fe2000001ff00 */
[----:B------:R-:W-:Y:S01]  /*2b70*/  UMOV UR4, 0x400 ;  /* 0x0000040000047882 */ /* 0x000fe20000000000 */
[----:B------:R-:W-:Y:S01]  /*2b80*/  UMOV UR6, URZ ;  /* 0x000000ff00067c82 */ /* 0x000fe20008000000 */
[----:B------:R-:W-:-:S12]  /*2b90*/  ULEA UR37, UR37, UR4, 0x18 ;  /* 0x0000000425257291 */ /* 0x000fd8000f8ec0ff */
.L_x_54:
[----:B------:R-:W-:Y:S02]  /*2ba0*/  LEA R0, R8, UR37, 0x3 ;  /* 0x0000002508007c11 */ /* 0x000fe4000f8e18ff */
[----:B------:R-:W-:-:S03]  /*2bb0*/  SHF.L.U32 R5, R9, 0x1f, RZ ;  /* 0x0000001f09057819 */ /* 0x000fc600000006ff */
[----:B------:R-:W-:Y:S01]  /*2bc0*/  VIADD R4, R0, 0x160 ;  /* 0x0000016000047836 */ /* 0x000fe20000000000 */
[----:B------:R-:W1:Y:S02]  /*2bd0*/  SYNCS.PHASECHK.TRANS64.TRYWAIT P0, [R0+URZ+0x150], R5 ;  /* 0x00015005000075a7 */ /* 0x000e6400080011ff */
[----:B-1----:R-:W-:Y:S05]  /*2be0*/  @!P0 BRA `(.L_x_51) ;  /* 0x0000004000688947 */ /* 0x002fea0003800000 */
.L_x_133:
[----:B------:R-:W-:Y:S01]  /*2bf0*/  ULEA UR5, UR6, UR37, 0x3 ;  /* 0x0000002506057291 */ /* 0x000fe2000f8e18ff */
[----:B------:R-:W-:Y:S02]  /*2c00*/  PRMT R4, RZ, 0x654, R4 ;  /* 0x00000654ff047816 */ /* 0x000fe40000000004 */
[----:B-1----:R-:W-:Y:S01]  /*2c10*/  SHF.L.U32 R5, R12, 0x1f, RZ ;  /* 0x0000001f0c057819 */ /* 0x002fe200000006ff */
[----:B------:R-:W-:Y:S01]  /*2c20*/  UIADD3 UR4, UPT, UPT, UR5, 0xf0, URZ ;  /* 0x000000f005047890 */ /* 0x000fe2000fffe0ff */
[----:B------:R1:W-:Y:S05]  /*2c30*/  SYNCS.ARRIVE.TRANS64.RED.A1T0 RZ, [R4+URZ], RZ ;  /* 0x000000ff04ff79a7 */ /* 0x0003ea00081004ff */
[----:B------:R-:W-:Y:S01]  /*2c40*/  IMAD.U32 R7, RZ, RZ, UR4 ;  /* 0x00000004ff077e24 */ /* 0x000fe2000f8e00ff */
[----:B------:R-:W2:Y:S04]  /*2c50*/  SYNCS.PHASECHK.TRANS64.TRYWAIT P0, [UR5+0x100], R5 ;  /* 0x00010005ff0075a7 */ /* 0x000ea80008001105 */
[----:B------:R-:W-:Y:S01]  /*2c60*/  PRMT R6, R2, 0x654, R7 ;  /* 0x0000065402067816 */ /* 0x000fe20000000007 */
[----:B-1----:R-:W-:Y:S01]  /*2c70*/  @!P2 IMAD.MOV.U32 R4, RZ, RZ, 0x10 ;  /* 0x00000010ff04a424 */ /* 0x002fe200078e00ff */
[----:B--2---:R-:W-:Y:S06]  /*2c80*/  @!P0 BRA `(.L_x_52) ;  /* 0x0000004000548947 */ /* 0x004fec0003800000 */
.L_x_135:
[----:B------:R-:W-:Y:S01]  /*2c90*/  ULEA UR4, UR6, UR37, 0x4 ;  /* 0x0000002506047291 */ /* 0x000fe2000f8e20ff */
[----:B------:R-:W-:Y:S01]  /*2ca0*/  SEL R3, R6, R3, !P2 ;  /* 0x0000000306037207 */ /* 0x000fe20005000000 */
[----:B------:R-:W-:Y:S01]  /*2cb0*/  UIADD3 UR5, UPT, UPT, UR5, 0xf0, URZ ;  /* 0x000000f005057890 */ /* 0x000fe2000fffe0ff */
[----:B-1----:R-:W-:Y:S01]  /*2cc0*/  LEA R0, R11, UR37, 0x3 ;  /* 0x000000250b007c11 */ /* 0x002fe2000f8e18ff */
[----:B------:R-:W-:Y:S01]  /*2cd0*/  UIADD3 UR4, UPT, UPT, UR4, 0x180, URZ ;  /* 0x0000018004047890 */ /* 0x000fe2000fffe0ff */
[----:B------:R-:W-:Y:S01]  /*2ce0*/  SHF.L.U32 R5, R10, 0x1f, RZ ;  /* 0x0000001f0a057819 */ /* 0x000fe200000006ff */
[----:B------:R1:W-:Y:S01]  /*2cf0*/  @!P2 SYNCS.ARRIVE.TRANS64.RED RZ, [R3+URZ], R4 ;  /* 0x0000000403ffa9a7 */ /* 0x0003e200080004ff */
[----:B------:R-:W-:Y:S01]  /*2d00*/  UIADD3 UR6, UPT, UPT, UR6, 0x1, URZ ;  /* 0x0000000106067890 */ /* 0x000fe2000fffe0ff */
[----:B------:R-:W-:-:S03]  /*2d10*/  VIADD R8, R8, 0x1 ;  /* 0x0000000108087836 */ /* 0x000fc60000000000 */
[----:B------:R-:W-:Y:S02]  /*2d20*/  UISETP.NE.AND UP0, UPT, UR6, 0x2, UPT ;  /* 0x000000020600788c */ /* 0x000fe4000bf05270 */
[----:B------:R-:W-:Y:S06]  /*2d30*/  UGETNEXTWORKID.BROADCAST [UR4], [UR5] ;  /* 0x00000000040073ca */ /* 0x000fec0008000100 */
[----:B------:R-:W-:Y:S01]  /*2d40*/  USEL UR4, URZ, 0x1, UP0 ;  /* 0x00000001ff047887 */ /* 0x000fe20008000000 */
[----:B------:R-:W-:Y:S01]  /*2d50*/  ISETP.NE.AND P0, PT, R8, 0x2, PT ;  /* 0x000000020800780c */ /* 0x000fe20003f05270 */
[----:B------:R-:W-:Y:S01]  /*2d60*/  USEL UR6, UR6, URZ, UP0 ;  /* 0x000000ff06067287 */ /* 0x000fe20008000000 */
[----:B------:R-:W2:Y:S03]  /*2d70*/  SYNCS.PHASECHK.TRANS64.TRYWAIT P1, [R0+URZ+0xf0], R5 ;  /* 0x0000f005000075a7 */ /* 0x000ea600080211ff */
[----:B------:R-:W-:Y:S01]  /*2d80*/  LOP3.LUT R12, R12, UR4, RZ, 0x3c, !PT ;  /* 0x000000040c0c7c12 */ /* 0x000fe2000f8e3cff */
[----:B-12---:R-:W-:Y:S07]  /*2d90*/  @!P1 BRA `(.L_x_53) ;  /* 0x0000004000289947 */ /* 0x006fee0003800000 */
.L_x_136:
[C---:B------:R-:W-:Y:S01]  /*2da0*/  LEA R4, R11.reuse, UR37, 0x4 ;  /* 0x000000250b047c11 */ /* 0x040fe2000f8e20ff */
[----:B-1----:R-:W-:Y:S01]  /*2db0*/  VIADD R0, R0, 0x100 ;  /* 0x0000010000007836 */ /* 0x002fe20000000000 */
[----:B------:R-:W-:Y:S01]  /*2dc0*/  SEL R8, R8, RZ, P0 ;  /* 0x000000ff08087207 */ /* 0x000fe20000000000 */
[----:B------:R-:W-:-:S03]  /*2dd0*/  VIADD R11, R11, 0x1 ;  /* 0x000000010b0b7836 */ /* 0x000fc60000000000 */
[----:B------:R-:W1:Y:S01]  /*2de0*/  LDS.128 R4, [R4+0x180] ;  /* 0x0001800004047984 */ /* 0x000e620000000c00 */
[----:B------:R-:W-:Y:S02]  /*2df0*/  PRMT R0, RZ, 0x654, R0 ;  /* 0x00000654ff007816 */ /* 0x000fe40000000000 */
[C---:B------:R-:W-:Y:S01]  /*2e00*/  ISETP.NE.AND P1, PT, R11.reuse, 0x2, PT ;  /* 0x000000020b00780c */ /* 0x040fe20003f25270 */
[----:B------:R-:W-:Y:S01]  /*2e10*/  @!PT LDS RZ, [RZ] ;  /* 0x00000000fffff984 */ /* 0x000fe20000000800 */
[----:B------:R-:W-:Y:S01]  /*2e20*/  @!PT LDS RZ, [RZ] ;  /* 0x00000000fffff984 */ /* 0x000fe20000000800 */
[----:B------:R-:W-:Y:S01]  /*2e30*/  @!PT LDS RZ, [RZ] ;  /* 0x00000000fffff984 */ /* 0x000fe20000000800 */
[----:B------:R-:W-:Y:S01]  /*2e40*/  @!PT LDS RZ, [RZ] ;  /* 0x00000000fffff984 */ /* 0x000fe20000000800 */
[----:B------:R2:W-:Y:S06]  /*2e50*/  MEMBAR.ALL.CTA ;  /* 0x0000000000007992 */ /* 0x0005ec0000008000 */
[----:B--2---:R-:W2:Y:S01]  /*2e60*/  FENCE.VIEW.ASYNC.S ;  /* 0x00000000000073c6 */ /* 0x004ea20000000000 */
[----:B------:R-:W-:Y:S01]  /*2e70*/  SEL R11, R11, RZ, P1 ;  /* 0x000000ff0b0b7207 */ /* 0x000fe20000800000 */
[----:B--2---:R2:W-:Y:S01]  /*2e80*/  SYNCS.ARRIVE.TRANS64.RED.A1T0 RZ, [R0+URZ], RZ ;  /* 0x000000ff00ff79a7 */ /* 0x0045e200081004ff */
[----:B-1----:R-:W-:-:S02]  /*2e90*/  LOP3.LUT P3, RZ, R6, 0x1, RZ, 0xc0, !PT ;  /* 0x0000000106ff7812 */ /* 0x002fc4000786c0ff */
[----:B------:R-:W-:-:S04]  /*2ea0*/  SEL R5, RZ, 0x1, P1 ;  /* 0x00000001ff057807 */ /* 0x000fc80000800000 */
[----:B------:R-:W-:Y:S02]  /*2eb0*/  LOP3.LUT R10, R10, R5, RZ, 0x3c, !PT ;  /* 0x000000050a0a7212 */ /* 0x000fe400078e3cff */
[----:B--2---:R-:W-:-:S04]  /*2ec0*/  SEL R0, RZ, 0x1, P0 ;  /* 0x00000001ff007807 */ /* 0x004fc80000000000 */
[----:B------:R-:W-:Y:S01]  /*2ed0*/  LOP3.LUT R9, R9, R0, RZ, 0x3c, !PT ;  /* 0x0000000009097212 */ /* 0x000fe200078e3cff */
[----:B------:R-:W-:Y:S06]  /*2ee0*/  @P3 BRA `(.L_x_54) ;  /* 0xfffffffc002c3947 */ /* 0x000fec000383ffff */
[----:B------:R-:W-:Y:S01]  /*2ef0*/  ULEA UR5, UR6, UR37, 0x3 ;  /* 0x0000002506057291 */ /* 0x000fe2000f8e18ff */
[----:B------:R-:W-:-:S08]  /*2f00*/  SHF.L.U32 R3, R12, 0x1f, RZ ;  /* 0x0000001f0c037819 */ /* 0x000fd000000006ff */
[----:B------:R-:W1:Y:S02]  /*2f10*/  SYNCS.PHASECHK.TRANS64 P0, [UR5+0x100], R3 ;  /* 0x00010003ff0075a7 */ /* 0x000e640008001005 */
[----:B-1----:R-:W-:Y:S05]  /*2f20*/  @P0 BRA `(.L_x_55) ;  /* 0x0000000000080947 */ /* 0x002fea0003800000 */
[----:B------:R-:W1:Y:S02]  /*2f30*/  SYNCS.PHASECHK.TRANS64.TRYWAIT P0, [UR5+0x100], R3 ;  /* 0x00010003ff0075a7 */ /* 0x000e640008001105 */
[----:B-1----:R-:W-:Y:S05]  /*2f40*/  @!P0 BRA `(.L_x_56) ;  /* 0x0000003c00d08947 */ /* 0x002fea0003800000 */
.L_x_55:
[----:B------:R-:W-:-:S04]  /*2f50*/  UIADD3 UR4, UPT, UPT, UR6, 0x1, URZ ;  /* 0x0000000106047890 */ /* 0x000fc8000fffe0ff */
[----:B------:R-:W-:-:S04]  /*2f60*/  UISETP.NE.AND UP0, UPT, UR4, 0x2, UPT ;  /* 0x000000020400788c */ /* 0x000fc8000bf05270 */
[----:B------:R-:W-:Y:S02]  /*2f70*/  USEL UR7, URZ, 0x1, UP0 ;  /* 0x00000001ff077887 */ /* 0x000fe40008000000 */
[----:B------:R-:W-:-:S04]  /*2f80*/  USEL UR4, UR4, URZ, UP0 ;  /* 0x000000ff04047287 */ /* 0x000fc80008000000 */
[----:B------:R-:W-:Y:S01]  /*2f90*/  ULEA UR4, UR4, UR37, 0x3 ;  /* 0x0000002504047291 */ /* 0x000fe2000f8e18ff */
[----:B-1----:R-:W-:-:S04]  /*2fa0*/  LOP3.LUT R3, R12, UR7, RZ, 0x3c, !PT ;  /* 0x000000070c037c12 */ /* 0x002fc8000f8e3cff */
[----:B------:R-:W-:-:S04]  /*2fb0*/  SHF.L.U32 R0, R3, 0x1f, RZ ;  /* 0x0000001f03007819 */ /* 0x000fc800000006ff */
[----:B------:R-:W1:Y:S02]  /*2fc0*/  SYNCS.PHASECHK.TRANS64 P0, [UR4+0x100], R0 ;  /* 0x00010000ff0075a7 */ /* 0x000e640008001004 */
[----:B-1----:R-:W-:Y:S05]  /*2fd0*/  @P0 EXIT ;  /* 0x000000000000094d */ /* 0x002fea0003800000 */
[----:B------:R-:W-:Y:S02]  /*2fe0*/  SHF.L.U32 R3, R3, 0x1f, RZ ;  /* 0x0000001f03037819 */ /* 0x000fe400000006ff */
[----:B------:R-:W-:-:S07]  /*2ff0*/  MOV R0, UR4 ;  /* 0x0000000400007c02 */ /* 0x000fce0008000f00 */
.L_x_57:
[----:B-1----:R1:W2:Y:S02]  /*3000*/  SYNCS.PHASECHK.TRANS64.TRYWAIT P0, [R0+URZ+0x100], R3 ;  /* 0x00010003000075a7 */ /* 0x0022a400080011ff */
[----:B--2---:R-:W-:Y:S05]  /*3010*/  @!P0 NANOSLEEP.SYNCS 0x989680 ;  /* 0x009896800000895d */ /* 0x004fea0003900000 */
[----:B------:R-:W2:Y:S02]  /*3020*/  @!P0 SYNCS.PHASECHK.TRANS64 P0, [R0+URZ+0x100], R3 ;  /* 0x00010003000085a7 */ /* 0x000ea400080010ff */
[----:B--2---:R-:W-:Y:S05]  /*3030*/  @P0 EXIT ;  /* 0x000000000000094d */ /* 0x004fea0003800000 */
[----:B------:R-:W-:Y:S05]  /*3040*/  BRA `(.L_x_57) ;  /* 0xfffffffc00ec7947 */ /* 0x000fea000383ffff */
.L_x_50:
[----:B------:R-:W-:-:S09]  /*3050*/  UISETP.NE.AND UP1, UPT, UR8, URZ, UPT ;  /* 0x000000ff0800728c */ /* 0x000fd2000bf25270 */
[----:B------:R-:W-:Y:S05]  /*3060*/  BRA.U UP1, `(.L_x_58) ;  /* 0x0000000d01c87547 */ /* 0x000fea000b800000 */
[----:B------:R-:W-:Y:S01]  /*3070*/  UMOV UR4, 0x40 ;  /* 0x0000004000047882 */ /* 0x000fe20000000000 */
[----:B------:R-:W-:Y:S01]  /*3080*/  NOP ;  /* 0x0000000000007918 */ /* 0x000fe20000000000 */
[----:B------:R-:W-:Y:S01]  /*3090*/  ULEA UR4, UR37, UR4, 0x18 ;  /* 0x0000000425047291 */ /* 0x000fe2000f8ec0ff */
[----:B------:R-:W-:Y:S02]  /*30a0*/  UMOV UR5, 0x400 ;  /* 0x0000040000057882 */ /* 0x000fe40000000000 */
[----:B------:R-:W-:-:S06]  /*30b0*/  ULEA UR37, UR37, UR5, 0x18 ;  /* 0x0000000525257291 */ /* 0x000fcc000f8ec0ff */
[----:B------:R-:W1:Y:S02]  /*30c0*/  LDS.U8 R0, [UR4+0x1c] ;  /* 0x00001c04ff007984 */ /* 0x000e640008000000 */
[----:B-1----:R-:W-:-:S13]  /*30d0*/  ISETP.NE.AND P0, PT, R0, RZ, PT ;  /* 0x000000ff0000720c */ /* 0x002fda0003f05270 */
[----:B------:R-:W-:Y:S05]  /*30e0*/  @P0 BRA `(.L_x_59) ;  /* 0x0000000000580947 */ /* 0x000fea0003800000 */
[----:B------:R-:W-:-:S13]  /*30f0*/  ELECT P0, URZ, PT ;  /* 0x0000000000ff782f */ /* 0x000fda0003800000 */
[----:B------:R-:W-:Y:S05]  /*3100*/  @!P0 BRA `(.L_x_60) ;  /* 0x0000000000608947 */ /* 0x000fea0003800000 */
[----:B------:R-:W-:Y:S01]  /*3110*/  UMOV UR5, 0x10 ;  /* 0x0000001000057882 */ /* 0x000fe20000000000 */
[----:B------:R-:W-:Y:S01]  /*3120*/  HFMA2 R0, -RZ, RZ, 0, 5.9604644775390625e-08 ;  /* 0x00000001ff007431 */ /* 0x000fe200000001ff */
[----:B------:R-:W-:-:S03]  /*3130*/  MOV R2, 0xffff ;  /* 0x0000ffff00027802 */ /* 0x000fc60000000f00 */
[----:B------:R-:W-:Y:S04]  /*3140*/  DEPBAR.LE SB1, 0x36 ;  /* 0x00009d800000791a */ /* 0x000fe80000000000 */
[----:B------:R-:W1:Y:S02]  /*3150*/  UTCATOMSWS.FIND_AND_SET.ALIGN UP0, UR5, UR5 ;  /* 0x00000005000575e3 */ /* 0x000e640008000800 */
[----:B-1----:R-:W-:Y:S01]  /*3160*/  MOV R3, UR5 ;  /* 0x0000000500037c02 */ /* 0x002fe20008000f00 */
[----:B------:R-:W-:Y:S06]  /*3170*/  BRA.U UP0, `(.L_x_61) ;  /* 0x0000000100187547 */ /* 0x000fec000b800000 */
.L_x_62:
[----:B------:R-:W-:Y:S05]  /*3180*/  NANOSLEEP 0x64 ;  /* 0x000000640000795d */ /* 0x000fea0003800000 */
[----:B------:R-:W-:-:S05]  /*3190*/  UMOV UR5, 0x10 ;  /* 0x0000001000057882 */ /* 0x000fca0000000000 */
[----:B------:R-:W-:Y:S04]  /*31a0*/  DEPBAR.LE SB1, 0x36 ;  /* 0x00009d800000791a */ /* 0x000fe80000000000 */
[----:B------:R-:W1:Y:S02]  /*31b0*/  UTCATOMSWS.FIND_AND_SET.ALIGN UP0, UR5, UR5 ;  /* 0x00000005000575e3 */ /* 0x000e640008000800 */
[----:B-1----:R-:W-:Y:S01]  /*31c0*/  MOV R3, UR5 ;  /* 0x0000000500037c02 */ /* 0x002fe20008000f00 */
[----:B------:R-:W-:Y:S05]  /*31d0*/  BRA.U !UP0, `(.L_x_62) ;  /* 0xfffffffd08e87547 */ /* 0x000fea000b83ffff */
.L_x_61:
[-C--:B------:R-:W-:Y:S02]  /*31e0*/  SHF.L.U32 R2, R2, R3.reuse, RZ ;  /* 0x0000000302027219 */ /* 0x080fe400000006ff */
[----:B------:R-:W-:Y:S01]  /*31f0*/  SHF.L.U32 R0, R0, R3, RZ ;  /* 0x0000000300007219 */ /* 0x000fe200000006ff */
[----:B------:R-:W-:Y:S02]  /*3200*/  IMAD.SHL.U32 R3, R3, 0x20, RZ ;  /* 0x0000002003037824 */ /* 0x000fe400078e00ff */
[----:B------:R1:W-:Y:S04]  /*3210*/  ATOMS.OR RZ, [UR4+0x14], R2 ;  /* 0x00001402ffff798c */ /* 0x0003e8000b000004 */
[----:B------:R1:W-:Y:S04]  /*3220*/  ATOMS.OR RZ, [UR4+0x18], R0 ;  /* 0x00001800ffff798c */ /* 0x0003e8000b000004 */
[----:B------:R1:W-:Y:S01]  /*3230*/  STS [UR37+0x1a0], R3 ;  /* 0x0001a003ff007988 */ /* 0x0003e20008000825 */
[----:B------:R-:W-:Y:S05]  /*3240*/  BRA `(.L_x_60) ;  /* 0x0000000000107947 */ /* 0x000fea0003800000 */
.L_x_59:
[----:B------:R-:W-:Y:S02]  /*3250*/  MOV R0, 0xffffffff ;  /* 0xffffffff00007802 */ /* 0x000fe40000000f00 */
[----:B------:R-:W-:-:S03]  /*3260*/  MOV R2, 0x3290 ;  /* 0x0000329000027802 */ /* 0x000fc60000000f00 */
[----:B------:R1:W-:Y:S04]  /*3270*/  STS [UR37+0x1a0], R0 ;  /* 0x0001a000ff007988 */ /* 0x0003e80008000825 */
[----:B-1-3-5:R-:W-:Y:S05]  /*3280*/  CALL.REL.NOINC `($__internal_1_$__cuda_sm10x_tcgen05_guardrail_trap_phase_invalid_during_alloc) ;  /* 0x00000040004c7944 */ /* 0x02afea0003c00000 */
.L_x_60:
[----:B------:R-:W-:Y:S05]  /*3290*/  WARPSYNC.ALL ;  /* 0x0000000000007948 */ /* 0x000fea0003800000 */
[----:B------:R-:W2:Y:S01]  /*32a0*/  S2UR UR5, SR_CgaCtaId ;  /* 0x00000000000579c3 */ /* 0x000ea20000008800 */
[----:B------:R-:W-:Y:S01]  /*32b0*/  UMOV UR4, 0x400 ;  /* 0x0000040000047882 */ /* 0x000fe20000000000 */
[----:B------:R-:W-:-:S06]  /*32c0*/  NOP ;  /* 0x0000000000007918 */ /* 0x000fcc0000000000 */
[----:B------:R-:W-:Y:S06]  /*32d0*/  BAR.ARV 0x6, 0xa0 ;  /* 0x0182800000007b1d */ /* 0x000fec0000002000 */
[----:B------:R-:W4:Y:S01]  /*32e0*/  LDCU UR7, c[0x0][0x38c] ;  /* 0x00007180ff0777ac */ /* 0x000f220008000800 */
[----:B------:R-:W-:Y:S01]  /*32f0*/  IMAD.MOV.U32 R11, RZ, RZ, 0x1 ;  /* 0x00000001ff0b7424 */ /* 0x000fe200078e00ff */
[----:B------:R-:W-:Y:S01]  /*3300*/  CS2R R8, SRZ ;  /* 0x0000000000087805 */ /* 0x000fe2000001ff00 */
[----:B------:R-:W-:Y:S01]  /*3310*/  IMAD.MOV.U32 R10, RZ, RZ, RZ ;  /* 0x000000ffff0a7224 */ /* 0x000fe200078e00ff */
[----:B------:R-:W3:Y:S01]  /*3320*/  LDCU UR6, c[0x0][0x38c] ;  /* 0x00007180ff0677ac */ /* 0x000ee20008000800 */
[----:B------:R-:W-:Y:S01]  /*3330*/  UMOV UR14, URZ ;  /* 0x000000ff000e7c82 */ /* 0x000fe20008000000 */
[----:B------:R-:W-:Y:S01]  /*3340*/  UMOV UR13, URZ ;  /* 0x000000ff000d7c82 */ /* 0x000fe20008000000 */
[----:B--2---:R-:W-:Y:S01]  /*3350*/  ULEA UR5, UR5, UR4, 0x18 ;  /* 0x0000000405057291 */ /* 0x004fe2000f8ec0ff */
[----:B------:R-:W-:Y:S01]  /*3360*/  UMOV UR24, 0x0 ;  /* 0x0000000000187882 */ /* 0x000fe20000000000 */
[----:B------:R-:W-:-:S02]  /*3370*/  UMOV UR25, 0x4110010 ;  /* 0x0411001000197882 */ /* 0x000fc40000000000 */
[----:B------:R-:W-:Y:S02]  /*3380*/  UIADD3 UR10, UPT, UPT, UR5, 0x2400, URZ ;  /* 0x00002400050a7890 */ /* 0x000fe4000fffe0ff */
[----:B------:R-:W-:Y:S02]  /*3390*/  UIADD3 UR15, UPT, UPT, UR5, 0x1c400, URZ ;  /* 0x0001c400050f7890 */ /* 0x000fe4000fffe0ff */
[----:B----4-:R-:W-:Y:S01]  /*33a0*/  UIADD3 UR7, UPT, UPT, UR7, 0x7f, URZ ;  /* 0x0000007f07077890 */ /* 0x010fe2000fffe0ff */
[----:B-1----:R-:W1:Y:S01]  /*33b0*/  LDS R0, [UR5+0x1a0] ;  /* 0x0001a005ff007984 */ /* 0x002e620008000800 */
[----:B------:R-:W-:Y:S02]  /*33c0*/  USHF.R.U32.HI UR10, URZ, 0x4, UR10 ;  /* 0x00000004ff0a7899 */ /* 0x000fe4000801160a */
[----:B------:R-:W-:Y:S02]  /*33d0*/  USHF.R.S32.HI UR4, URZ, 0x1f, UR7 ;  /* 0x0000001fff047899 */ /* 0x000fe40008011407 */
[----:B------:R-:W-:-:S02]  /*33e0*/  USHF.R.U32.HI UR15, URZ, 0x4, UR15 ;  /* 0x00000004ff0f7899 */ /* 0x000fc4000801160f */
[----:B------:R-:W-:Y:S02]  /*33f0*/  ULEA.HI UR4, UR4, UR7, URZ, 0x7 ;  /* 0x0000000704047291 */ /* 0x000fe4000f8f38ff */
[----:B------:R-:W-:Y:S02]  /*3400*/  ULOP3.LUT UR10, UR10, 0x3fff, URZ, 0xc0, !UPT ;  /* 0x00003fff0a0a7892 */ /* 0x000fe4000f8ec0ff */
[----:B------:R-:W-:Y:S01]  /*3410*/  USHF.R.S32.HI UR4, URZ, 0x7, UR4 ;  /* 0x00000007ff047899 */ /* 0x000fe20008011404 */
[----:B------:R-:W-:Y:S01]  /*3420*/  UMOV UR22, 0x0 ;  /* 0x0000000000167882 */ /* 0x000fe20000000000 */
[----:B------:R-:W-:Y:S02]  /*3430*/  UMOV UR23, 0x4110010 ;  /* 0x0411001000177882 */ /* 0x000fe40000000000 */
[----:B------:R-:W-:Y:S02]  /*3440*/  UISETP.LT.AND UP0, UPT, UR4, 0x1, UPT ;  /* 0x000000010400788c */ /* 0x000fe4000bf01270 */
[----:B------:R-:W-:-:S02]  /*3450*/  ULOP3.LUT UR15, UR15, 0x3fff, URZ, 0xc0, !UPT ;  /* 0x00003fff0f0f7892 */ /* 0x000fc4000f8ec0ff */
[----:B------:R-:W-:Y:S02]  /*3460*/  USEL UR9, UR4, 0x1, !UP0 ;  /* 0x0000000104097887 */ /* 0x000fe4000c000000 */
[----:B------:R-:W-:Y:S02]  /*3470*/  ULOP3.LUT UR10, UR10, 0x10000, URZ, 0xfc, !UPT ;  /* 0x000100000a0a7892 */ /* 0x000fe4000f8efcff */
[----:B------:R-:W-:Y:S02]  /*3480*/  UIADD3 UR9, UPT, UPT, -UR9, URZ, URZ ;  /* 0x000000ff09097290 */ /* 0x000fe4000fffe1ff */
[----:B---3--:R-:W-:Y:S01]  /*3490*/  UISETP.GE.AND UP3, UPT, UR6, 0x1, UPT ;  /* 0x000000010600788c */ /* 0x008fe2000bf66270 */
[----:B------:R-:W-:Y:S01]  /*34a0*/  UMOV UR20, 0x0 ;  /* 0x0000000000147882 */ /* 0x000fe20000000000 */
[----:B------:R-:W-:Y:S01]  /*34b0*/  UMOV UR21, 0x4110010 ;  /* 0x0411001000157882 */ /* 0x000fe20000000000 */
[----:B------:R-:W-:Y:S01]  /*34c0*/  UMOV UR18, 0x0 ;  /* 0x0000000000127882 */ /* 0x000fe20000000000 */
[----:B------:R-:W-:Y:S01]  /*34d0*/  UMOV UR19, 0x4110010 ;  /* 0x0411001000137882 */ /* 0x000fe20000000000 */
[----:B-1----:R-:W-:-:S15]  /*34e0*/  R2UR UR16, R0 ;  /* 0x00000000001072ca */ /* 0x002fde00000e0000 */
.L_x_69:
[----:B------:R-:W-:Y:S02]  /*34f0*/  LEA R0, R10, UR5, 0x3 ;  /* 0x000000050a007c11 */ /* 0x000fe4000f8e18ff */
[----:B------:R-:W-:Y:S02]  /*3500*/  SHF.L.U32 R5, R9, 0x1f, RZ ;  /* 0x0000001f09057819 */ /* 0x000fe400000006ff */
[----:B------:R-:W-:Y:S01]  /*3510*/  PLOP3.LUT P0, PT, PT, PT, UP3, 0x80, 0x8 ;  /* 0x000000000008781c */ /* 0x000fe20003f0f038 */
[----:B------:R-:W-:Y:S01]  /*3520*/  VIADD R3, R0, 0x100 ;  /* 0x0000010000037836 */ /* 0x000fe20000000000 */
[----:B-1----:R-:W1:Y:S02]  /*3530*/  SYNCS.PHASECHK.TRANS64.TRYWAIT P1, [R0+URZ+0xf0], R5 ;  /* 0x0000f005000075a7 */ /* 0x002e6400080211ff */
[----:B-1-3--:R-:W-:Y:S09]  /*3540*/  @!P1 BRA `(.L_x_63) ;  /* 0x0000003800689947 */ /* 0x00aff20003800000 */
.L_x_138:
[----:B------:R-:W-:Y:S01]  /*3550*/  LEA R4, R10, UR5, 0x4 ;  /* 0x000000050a047c11 */ /* 0x000fe2000f8e20ff */
[----:B------:R-:W-:Y:S01]  /*3560*/  @UP3 ULEA UR6, UR13, UR5, 0x3 ;  /* 0x000000050d063291 */ /* 0x000fe2000f8e18ff */
[----:B------:R-:W-:Y:S01]  /*3570*/  PLOP3.LUT P2, PT, PT, PT, PT, 0x80, 0x8 ;  /* 0x000000000008781c */ /* 0x000fe20003f4f070 */
[----:B------:R-:W-:Y:S01]  /*3580*/  ULEA UR7, UR14, UR5, 0x3 ;  /* 0x000000050e077291 */ /* 0x000fe2000f8e18ff */
[----:B------:R-:W-:Y:S02]  /*3590*/  PRMT R3, RZ, 0x654, R3 ;  /* 0x00000654ff037816 */ /* 0x000fe40000000003 */
[----:B-1----:R-:W1:Y:S01]  /*35a0*/  LDS.128 R4, [R4+0x180] ;  /* 0x0001800004047984 */ /* 0x002e620000000c00 */
[----:B------:R-:W-:Y:S02]  /*35b0*/  @P0 SHF.L.U32 R2, R8, 0x1f, RZ ;  /* 0x0000001f08020819 */ /* 0x000fe400000006ff */
[----:B------:R-:W-:Y:S01]  /*35c0*/  SHF.L.U32 R0, R11, 0x1f, RZ ;  /* 0x0000001f0b007819 */ /* 0x000fe200000006ff */
[----:B------:R-:W-:Y:S01]  /*35d0*/  @!PT LDS RZ, [RZ] ;  /* 0x00000000fffff984 */ /* 0x000fe20000000800 */
[----:B------:R-:W-:Y:S01]  /*35e0*/  @!PT LDS RZ, [RZ] ;  /* 0x00000000fffff984 */ /* 0x000fe20000000800 */
[----:B------:R-:W-:Y:S01]  /*35f0*/  @!PT LDS RZ, [RZ] ;  /* 0x00000000fffff984 */ /* 0x000fe20000000800 */
[----:B------:R-:W-:Y:S01]  /*3600*/  @!PT LDS RZ, [RZ] ;  /* 0x00000000fffff984 */ /* 0x000fe20000000800 */
[----:B------:R2:W-:Y:S06]  /*3610*/  MEMBAR.ALL.CTA ;  /* 0x0000000000007992 */ /* 0x0005ec0000008000 */
[----:B--2---:R-:W2:Y:S02]  /*3620*/  FENCE.VIEW.ASYNC.S ;  /* 0x00000000000073c6 */ /* 0x004ea40000000000 */
[----:B--2---:R2:W-:Y:S01]  /*3630*/  SYNCS.ARRIVE.TRANS64.RED.A1T0 RZ, [R3+URZ], RZ ;  /* 0x000000ff03ff79a7 */ /* 0x0045e200081004ff */
[----:B------:R2:W3:Y:S01]  /*3640*/  @P0 SYNCS.PHASECHK.TRANS64.TRYWAIT P2, [UR6], R2 ;  /* 0x00000002ff0005a7 */ /* 0x0004e20008041106 */
[----:B------:R-:W-:Y:S01]  /*3650*/  ULEA.HI UR6, UR14, UR14, URZ, 0x1 ;  /* 0x0000000e0e067291 */ /* 0x000fe2000f8f08ff */
[----:B-1----:R-:W-:-:S03]  /*3660*/  LOP3.LUT P1, RZ, R6, 0x1, RZ, 0xc0, !PT ;  /* 0x0000000106ff7812 */ /* 0x002fc6000782c0ff */
[----:B------:R-:W-:Y:S02]  /*3670*/  USHF.L.U32 UR8, UR6, 0x5, URZ ;  /* 0x0000000506087899 */ /* 0x000fe400080006ff */
[----:B------:R-:W-:Y:S02]  /*3680*/  ULOP3.LUT UR6, UR6, 0xffe, URZ, 0xc0, !UPT ;  /* 0x00000ffe06067892 */ /* 0x000fe4000f8ec0ff */
[----:B------:R-:W-:Y:S02]  /*3690*/  ULOP3.LUT UR8, UR8, 0xffffffc0, URZ, 0xc0, !UPT ;  /* 0xffffffc008087892 */ /* 0x000fe4000f8ec0ff */
[----:B------:R-:W-:Y:S02]  /*36a0*/  UIADD3 UR6, UPT, UPT, -UR6, UR14, URZ ;  /* 0x0000000e06067290 */ /* 0x000fe4000fffe1ff */
[----:B------:R-:W-:Y:S01]  /*36b0*/  UIADD3 UR8, UPT, UPT, UR16, UR8, URZ ;  /* 0x0000000810087290 */ /* 0x000fe2000fffe0ff */
[----:B------:R-:W1:Y:S03]  /*36c0*/  SYNCS.PHASECHK.TRANS64.TRYWAIT P0, [UR7+0x130], R0 ;  /* 0x00013000ff0075a7 */ /* 0x000e660008001107 */
[----:B------:R-:W-:Y:S01]  /*36d0*/  ULEA UR8, UR6, UR8, 0x14 ;  /* 0x0000000806087291 */ /* 0x000fe2000f8ea0ff */
[----:B-123--:R-:W-:Y:S11]  /*36e0*/  @!P0 BRA `(.L_x_64) ;  /* 0x0000003800148947 */ /* 0x00eff60003800000 */
.L_x_140:
[----:B------:R-:W-:Y:S01]  /*36f0*/  IADD3 R10, PT, PT, R10, 0x1, RZ ;  /* 0x000000010a0a7810 */ /* 0x000fe20007ffe0ff */
[----:B------:R-:W-:Y:S06]  /*3700*/  BRA.U !UP3, `(.L_x_65) ;  /* 0x000000010bc07547 */ /* 0x000fec000b800000 */
[----:B------:R-:W-:Y:S01]  /*3710*/  UPLOP3.LUT UP4, UPT, UPT, UPT, UPT, 0x40, 0x4 ;  /* 0x000000000004789c */ /* 0x000fe20003f8e870 */
[----:B------:R-:W-:Y:S01]  /*3720*/  UMOV UR12, UR9 ;  /* 0x00000009000c7c82 */ /* 0x000fe20008000000 */
[----:B------:R-:W-:Y:S01]  /*3730*/  UMOV UR11, UR4 ;  /* 0x00000004000b7c82 */ /* 0x000fe20008000000 */
[----:B------:R-:W-:-:S08]  /*3740*/  UMOV UR17, UR13 ;  /* 0x0000000d00117c82 */ /* 0x000fd00008000000 */
.L_x_68:
[----:B------:R-:W-:Y:S02]  /*3750*/  UIADD3 UR12, UPT, UPT, UR12, 0x1, URZ ;  /* 0x000000010c0c7890 */ /* 0x000fe4000fffe0ff */
[----:B--2---:R-:W-:Y:S02]  /*3760*/  ULEA UR6, UR17, UR5, 0x3 ;  /* 0x0000000511067291 */ /* 0x004fe4000f8e18ff */
[----:B------:R-:W-:Y:S01]  /*3770*/  UISETP.NE.AND UP0, UPT, UR12, URZ, UPT ;  /* 0x000000ff0c00728c */ /* 0x000fe2000bf05270 */
[----:B---3--:R-:W-:Y:S10]  /*3780*/  @P2 BRA `(.L_x_66) ;  /* 0x00000000000c2947 */ /* 0x008ff40003800000 */
[----:B-1----:R-:W-:Y:S04]  /*3790*/  SHF.L.U32 R3, R8, 0x1f, RZ ;  /* 0x0000001f08037819 */ /* 0x002fe800000006ff */
[----:B------:R-:W1:Y:S02]  /*37a0*/  SYNCS.PHASECHK.TRANS64.TRYWAIT P0, [UR6], R3 ;  /* 0x00000003ff0075a7 */ /* 0x000e640008001106 */
[----:B-1----:R-:W-:Y:S05]  /*37b0*/  @!P0 BRA `(.L_x_67) ;  /* 0x0000003400f88947 */ /* 0x002fea0003800000 */
.L_x_66:
[----:B------:R-:W-:Y:S01]  /*37c0*/  UISETP.NE.AND UP1, UPT, UR11, 0x1, UPT ;  /* 0x000000010b00788c */ /* 0x000fe2000bf25270 */
[----:B------:R-:W-:Y:S01]  /*37d0*/  PLOP3.LUT P2, PT, PT, PT, PT, 0x80, 0x8 ;  /* 0x000000000008781c */ /* 0x000fe20003f4f070 */
[----:B------:R-:W-:Y:S02]  /*37e0*/  UIADD3 UR13, UPT, UPT, UR17, 0x1, URZ ;  /* 0x00000001110d7890 */ /* 0x000fe4000fffe0ff */
[----:B------:R-:W-:Y:S02]  /*37f0*/  ULEA UR28, UR17, UR15, 0x9 ;  /* 0x0000000f111c7291 */ /* 0x000fe4000f8e48ff */
[----:B------:R-:W-:Y:S01]  /*3800*/  UISETP.NE.AND UP2, UPT, UR13, 0xd, UPT ;  /* 0x0000000d0d00788c */ /* 0x000fe2000bf45270 */
[----:B------:R-:W-:Y:S01]  /*3810*/  PLOP3.LUT P0, PT, PT, PT, UP1, 0x80, 0x8 ;  /* 0x000000000008781c */ /* 0x000fe20003f0f018 */
[----:B------:R-:W-:Y:S02]  /*3820*/  UIADD3 UR40, UPT, UPT, UR28, 0x80, URZ ;  /* 0x000000801c287890 */ /* 0x000fe4000fffe0ff */
[----:B------:R-:W-:Y:S02]  /*3830*/  USEL UR27, URZ, 0x1, UP2 ;  /* 0x00000001ff1b7887 */ /* 0x000fe40009000000 */
[----:B------:R-:W-:Y:S02]  /*3840*/  USEL UR13, UR13, URZ, UP2 ;  /* 0x000000ff0d0d7287 */ /* 0x000fe40009000000 */
[----:B------:R-:W-:Y:S02]  /*3850*/  UIADD3 UR36, UPT, UPT, UR28, 0x100, URZ ;  /* 0x000001001c247890 */ /* 0x000fe4000fffe0ff */
[----:B------:R-:W-:Y:S01]  /*3860*/  @UP1 ULEA UR26, UR13, UR5, 0x3 ;  /* 0x000000050d1a1291 */ /* 0x000fe2000f8e18ff */
[----:B------:R-:W-:Y:S01]  /*3870*/  LOP3.LUT R8, R8, UR27, RZ, 0x3c, !PT ;  /* 0x0000001b08087c12 */ /* 0x000fe2000f8e3cff */
[----:B------:R-:W-:Y:S02]  /*3880*/  UIADD3 UR32, UPT, UPT, UR28, 0x180, URZ ;  /* 0x000001801c207890 */ /* 0x000fe4000fffe0ff */
[----:B------:R-:W-:Y:S01]  /*3890*/  UIADD3 UR6, UPT, UPT, UR6, 0x68, URZ ;  /* 0x0000006806067890 */ /* 0x000fe2000fffe0ff */
[----:B-1----:R-:W-:Y:S01]  /*38a0*/  @P0 SHF.L.U32 R0, R8, 0x1f, RZ ;  /* 0x0000001f08000819 */ /* 0x002fe200000006ff */
[----:B------:R-:W-:Y:S01]  /*38b0*/  UIADD3 UR11, UPT, UPT, UR11, -0x1, URZ ;  /* 0xffffffff0b0b7890 */ /* 0x000fe2000fffe0ff */
[----:B------:R-:W-:Y:S02]  /*38c0*/  UMOV UR29, 0x80004020 ;  /* 0x80004020001d7882 */ /* 0x000fe40000000000 */
[----:B------:R2:W3:Y:S01]  /*38d0*/  @P0 SYNCS.PHASECHK.TRANS64.TRYWAIT P2, [UR26], R0 ;  /* 0x00000000ff0005a7 */ /* 0x0004e2000804111a */
[----:B------:R-:W-:Y:S01]  /*38e0*/  ULEA UR26, UR17, UR10, 0x9 ;  /* 0x0000000a111a7291 */ /* 0x000fe2000f8e48ff */
[----:B------:R-:W-:Y:S01]  /*38f0*/  UMOV UR27, 0x40004040 ;  /* 0x40004040001b7882 */ /* 0x000fe20000000000 */
[----:B------:R-:W-:Y:S02]  /*3900*/  UMOV UR41, 0x80004020 ;  /* 0x8000402000297882 */ /* 0x000fe40000000000 */
[----:B------:R-:W-:Y:S02]  /*3910*/  UIADD3 UR38, UPT, UPT, UR26, 0x2, URZ ;  /* 0x000000021a267890 */ /* 0x000fe4000fffe0ff */
[----:B------:R-:W-:Y:S02]  /*3920*/  UIADD3 UR34, UPT, UPT, UR26, 0x4, URZ ;  /* 0x000000041a227890 */ /* 0x000fe4000fffe0ff */
[----:B------:R-:W-:Y:S01]  /*3930*/  UIADD3 UR30, UPT, UPT, UR26, 0x6, URZ ;  /* 0x000000061a1e7890 */ /* 0x000fe2000fffe0ff */
[----:B------:R2:W-:Y:S01]  /*3940*/  UTCQMMA gdesc[UR26], gdesc[UR28], tmem[UR8], tmem[UR24], idesc[UR25], UP4 ;  /* 0x00ff181c1a0075ea */ /* 0x0005e2000a000308 */
[----:B------:R-:W-:Y:S01]  /*3950*/  UPLOP3.LUT UP4, UPT, UPT, UPT, UPT, 0x80, 0x8 ;  /* 0x000000000008789c */ /* 0x000fe20003f8f070 */
[----:B------:R-:W-:Y:S01]  /*3960*/  UMOV UR39, 0x40004040 ;  /* 0x4000404000277882 */ /* 0x000fe20000000000 */
[----:B------:R-:W-:Y:S01]  /*3970*/  UMOV UR37, 0x80004020 ;  /* 0x8000402000257882 */ /* 0x000fe20000000000 */
[----:B------:R2:W-:Y:S01]  /*3980*/  UTCQMMA gdesc[UR38], gdesc[UR40], tmem[UR8], tmem[UR22], idesc[UR23], UPT ;  /* 0x00ff1628260075ea */ /* 0x0005e2000b800308 */
[----:B------:R-:W-:Y:S01]  /*3990*/  UMOV UR35, 0x40004040 ;  /* 0x4000404000237882 */ /* 0x000fe20000000000 */
[----:B------:R-:W-:Y:S01]  /*39a0*/  UMOV UR33, 0x80004020 ;  /* 0x8000402000217882 */ /* 0x000fe20000000000 */
[----:B------:R-:W-:Y:S01]  /*39b0*/  UMOV UR31, 0x40004040 ;  /* 0x40004040001f7882 */ /* 0x000fe20000000000 */
[----:B------:R2:W-:Y:S01]  /*39c0*/  UTCQMMA gdesc[UR34], gdesc[UR36], tmem[UR8], tmem[UR20], idesc[UR21], UPT ;  /* 0x00ff1424220075ea */ /* 0x0005e2000b800308 */
[----:B------:R2:W-:Y:S01]  /*39d0*/  UTCQMMA gdesc[UR30], gdesc[UR32], tmem[UR8], tmem[UR18], idesc[UR19], UPT ;  /* 0x00ff12201e0075ea */ /* 0x0005e2000b800308 */
[----:B------:R2:W-:Y:S01]  /*39e0*/  UTCBAR [UR6], URZ ;  /* 0x000000ff060073e9 */ /* 0x0005e200080000ff */
[----:B------:R-:W-:Y:S01]  /*39f0*/  UMOV UR17, UR13 ;  /* 0x0000000d00117c82 */ /* 0x000fe20008000000 */
[----:B------:R-:W-:Y:S05]  /*3a00*/  BRA.U UP0, `(.L_x_68) ;  /* 0xfffffffd00507547 */ /* 0x000fea000b83ffff */
.L_x_65:
[----:B------:R-:W-:Y:S01]  /*3a10*/  UIADD3 UR14, UPT, UPT, UR14, 0x1, URZ ;  /* 0x000000010e0e7890 */ /* 0x000fe2000fffe0ff */
[C---:B------:R-:W-:Y:S01]  /*3a20*/  ISETP.NE.AND P0, PT, R10.reuse, 0x2, PT ;  /* 0x000000020a00780c */ /* 0x040fe20003f05270 */
[----:B------:R-:W-:Y:S02]  /*3a30*/  UIADD3 UR7, UPT, UPT, UR7, 0x110, URZ ;  /* 0x0000011007077890 */ /* 0x000fe4000fffe0ff */
[----:B------:R-:W-:Y:S01]  /*3a40*/  UISETP.NE.AND UP0, UPT, UR14, 0x4, UPT ;  /* 0x000000040e00788c */ /* 0x000fe2000bf05270 */
[----:B-12---:R-:W-:Y:S02]  /*3a50*/  SEL R0, RZ, 0x1, P0 ;  /* 0x00000001ff007807 */ /* 0x006fe40000000000 */
[----:B------:R-:W-:Y:S01]  /*3a60*/  SEL R10, R10, RZ, P0 ;  /* 0x000000ff0a0a7207 */ /* 0x000fe20000000000 */
[----:B------:R-:W-:Y:S01]  /*3a70*/  USEL UR6, URZ, 0x1, UP0 ;  /* 0x00000001ff067887 */ /* 0x000fe20008000000 */
[----:B------:R-:W-:Y:S01]  /*3a80*/  LOP3.LUT R9, R9, R0, RZ, 0x3c, !PT ;  /* 0x0000000009097212 */ /* 0x000fe200078e3cff */
[----:B------:R-:W-:Y:S01]  /*3a90*/  USEL UR14, UR14, URZ, UP0 ;  /* 0x000000ff0e0e7287 */ /* 0x000fe20008000000 */
[----:B------:R1:W-:Y:S03]  /*3aa0*/  UTCBAR [UR7], URZ ;  /* 0x000000ff070073e9 */ /* 0x0003e600080000ff */
[----:B------:R-:W-:Y:S01]  /*3ab0*/  LOP3.LUT R11, R11, UR6, RZ, 0x3c, !PT ;  /* 0x000000060b0b7c12 */ /* 0x000fe2000f8e3cff */
[----:B------:R-:W-:Y:S07]  /*3ac0*/  @P1 BRA `(.L_x_69) ;  /* 0xfffffff800881947 */ /* 0x000fee000383ffff */
[----:B------:R-:W2:Y:S01]  /*3ad0*/  S2UR UR4, SR_CgaCtaId ;  /* 0x00000000000479c3 */ /* 0x000ea20000008800 */
[----:B------:R-:W-:Y:S01]  /*3ae0*/  ELECT P0, URZ, PT ;  /* 0x0000000000ff782f */ /* 0x000fe20003800000 */
[----:B------:R-:W-:Y:S01]  /*3af0*/  IMAD.MOV.U32 R0, RZ, RZ, 0x1 ;  /* 0x00000001ff007424 */ /* 0x000fe200078e00ff */
[----:B------:R-:W-:Y:S01]  /*3b00*/  UIADD3 UR5, UPT, UPT, UR5, 0x130, URZ ;  /* 0x0000013005057890 */ /* 0x000fe2000fffe0ff */
[----:B------:R-:W-:Y:S01]  /*3b10*/  SHF.L.U32 R3, R11, 0x1f, RZ ;  /* 0x0000001f0b037819 */ /* 0x000fe200000006ff */
[----:B------:R-:W-:-:S03]  /*3b20*/  UMOV UR6, 0x40 ;  /* 0x0000004000067882 */ /* 0x000fc60000000000 */
[----:B------:R-:W-:Y:S01]  /*3b30*/  UVIRTCOUNT.DEALLOC.SMPOOL 0x80 ;  /* 0x000000800000784c */ /* 0x000fe20000000000 */
[----:B--2---:R-:W-:Y:S02]  /*3b40*/  ULEA UR4, UR4, UR6, 0x18 ;  /* 0x0000000604047291 */ /* 0x004fe4000f8ec0ff */
[----:B------:R-:W-:-:S07]  /*3b50*/  ULEA UR6, UR14, UR5, 0x3 ;  /* 0x000000050e067291 */ /* 0x000fce000f8e18ff */
[----:B------:R2:W-:Y:S02]  /*3b60*/  @P0 STS.U8 [UR4+0x1c], R0 ;  /* 0x00001c00ff000988 */ /* 0x0005e40008000004 */
[----:B------:R-:W4:Y:S02]  /*3b70*/  SYNCS.PHASECHK.TRANS64.TRYWAIT P0, [UR6], R3 ;  /* 0x00000003ff0075a7 */ /* 0x000f240008001106 */
[----:B--2-4-:R-:W-:Y:S05]  /*3b80*/  @!P0 BRA `(.L_x_70) ;  /* 0x00000034001c8947 */ /* 0x014fea0003800000 */
.L_x_143:
[----:B-1----:R-:W-:-:S04]  /*3b90*/  UIADD3 UR7, UPT, UPT, UR14, 0x1, URZ ;  /* 0x000000010e077890 */ /* 0x002fc8000fffe0ff */
[----:B------:R-:W-:-:S04]  /*3ba0*/  UISETP.NE.AND UP0, UPT, UR7, 0x4, UPT ;  /* 0x000000040700788c */ /* 0x000fc8000bf05270 */
[----:B------:R-:W-:Y:S02]  /*3bb0*/  USEL UR8, URZ, 0x1, UP0 ;  /* 0x00000001ff087887 */ /* 0x000fe40008000000 */
[----:B------:R-:W-:-:S04]  /*3bc0*/  USEL UR7, UR7, URZ, UP0 ;  /* 0x000000ff07077287 */ /* 0x000fc80008000000 */
[----:B------:R-:W-:Y:S01]  /*3bd0*/  ULEA UR6, UR7, UR5, 0x3 ;  /* 0x0000000507067291 */ /* 0x000fe2000f8e18ff */
[----:B------:R-:W-:-:S04]  /*3be0*/  LOP3.LUT R2, R11, UR8, RZ, 0x3c, !PT ;  /* 0x000000080b027c12 */ /* 0x000fc8000f8e3cff */
[----:B--2---:R-:W-:-:S04]  /*3bf0*/  SHF.L.U32 R3, R2, 0x1f, RZ ;  /* 0x0000001f02037819 */ /* 0x004fc800000006ff */
[----:B------:R-:W1:Y:S02]  /*3c00*/  SYNCS.PHASECHK.TRANS64.TRYWAIT P0, [UR6], R3 ;  /* 0x00000003ff0075a7 */ /* 0x000e640008001106 */
[----:B-1----:R-:W-:Y:S05]  /*3c10*/  @!P0 BRA `(.L_x_71) ;  /* 0x0000003400108947 */ /* 0x002fea0003800000 */
.L_x_145:
        /* <DEDUP_REMOVED lines=9> */
.L_x_147:
[----:B------:R-:W-:-:S04]  /*3cb0*/  UIADD3 UR7, UPT, UPT, UR7, 0x1, URZ ;  /* 0x0000000107077890 */ /* 0x000fc8000fffe0ff */
[----:B------:R-:W-:-:S04]  /*3cc0*/  UISETP.NE.AND UP0, UPT, UR7, 0x4, UPT ;  /* 0x000000040700788c */ /* 0x000fc8000bf05270 */
[----:B------:R-:W-:Y:S02]  /*3cd0*/  USEL UR6, URZ, 0x1, UP0 ;  /* 0x00000001ff067887 */ /* 0x000fe40008000000 */
[----:B------:R-:W-:-:S04]  /*3ce0*/  USEL UR7, UR7, URZ, UP0 ;  /* 0x000000ff07077287 */ /* 0x000fc80008000000 */
[----:B------:R-:W-:Y:S01]  /*3cf0*/  ULEA UR7, UR7, UR5, 0x3 ;  /* 0x0000000507077291 */ /* 0x000fe2000f8e18ff */
[----:B-1----:R-:W-:-:S04]  /*3d00*/  LOP3.LUT R3, R2, UR6, RZ, 0x3c, !PT ;  /* 0x0000000602037c12 */ /* 0x002fc8000f8e3cff */
[----:B------:R-:W-:-:S04]  /*3d10*/  SHF.L.U32 R3, R3, 0x1f, RZ ;  /* 0x0000001f03037819 */ /* 0x000fc800000006ff */
[----:B------:R-:W1:Y:S02]  /*3d20*/  SYNCS.PHASECHK.TRANS64.TRYWAIT P0, [UR7], R3 ;  /* 0x00000003ff0075a7 */ /* 0x000e640008001107 */
[----:B-1----:R-:W-:Y:S05]  /*3d30*/  @!P0 BRA `(.L_x_73) ;  /* 0x0000003000f88947 */ /* 0x002fea0003800000 */
.L_x_149:
[----:B------:R-:W-:Y:S01]  /*3d40*/  NOP ;  /* 0x0000000000007918 */ /* 0x000fe20000000000 */
[----:B-1----:R-:W1:Y:S01]  /*3d50*/  LDS R0, [UR4+0x14] ;  /* 0x00001404ff007984 */ /* 0x002e620008000800 */
[----:B------:R-:W-:Y:S01]  /*3d60*/  ULOP3.LUT UR6, UR16, 0xffff, URZ, 0xc0, !UPT ;  /* 0x0000ffff10067892 */ /* 0x000fe2000f8ec0ff */
[----:B------:R-:W-:Y:S01]  /*3d70*/  UMOV UR8, 0xffff ;  /* 0x0000ffff00087882 */ /* 0x000fe20000000000 */
[----:B------:R-:W-:Y:S02]  /*3d80*/  UMOV UR5, 0x1 ;  /* 0x0000000100057882 */ /* 0x000fe40000000000 */
[----:B------:R-:W-:-:S04]  /*3d90*/  USHF.R.U32.HI UR6, URZ, 0x5, UR6 ;  /* 0x00000005ff067899 */ /* 0x000fc80008011606 */
[----:B------:R-:W-:Y:S02]  /*3da0*/  USHF.L.U32 UR8, UR8, UR6, URZ ;  /* 0x0000000608087299 */ /* 0x000fe400080006ff */
[----:B------:R-:W-:-:S04]  /*3db0*/  USHF.L.U32 UR5, UR5, UR6, URZ ;  /* 0x0000000605057299 */ /* 0x000fc800080006ff */
[----:B-1----:R-:W-:-:S04]  /*3dc0*/  LOP3.LUT R0, R0, UR8, RZ, 0xc0, !PT ;  /* 0x0000000800007c12 */ /* 0x002fc8000f8ec0ff */
[----:B------:R-:W-:-:S13]  /*3dd0*/  ISETP.NE.AND P0, PT, R0, UR8, PT ;  /* 0x0000000800007c0c */ /* 0x000fda000bf05270 */
[----:B------:R-:W-:Y:S05]  /*3de0*/  @P0 BRA `(.L_x_74) ;  /* 0x0000000000580947 */ /* 0x000fea0003800000 */
[----:B------:R-:W1:Y:S02]  /*3df0*/  LDS R0, [UR4+0x18] ;  /* 0x00001804ff007984 */ /* 0x000e640008000800 */
[----:B-1----:R-:W-:-:S04]  /*3e00*/  LOP3.LUT R0, R0, UR5, RZ, 0xc0, !PT ;  /* 0x0000000500007c12 */ /* 0x002fc8000f8ec0ff */
[----:B------:R-:W-:-:S13]  /*3e10*/  ISETP.NE.AND P0, PT, R0, UR5, PT ;  /* 0x0000000500007c0c */ /* 0x000fda000bf05270 */
[----:B------:R-:W-:Y:S05]  /*3e20*/  @P0 BRA `(.L_x_75) ;  /* 0x00000000003c0947 */ /* 0x000fea0003800000 */
[----:B------:R-:W1:Y:S01]  /*3e30*/  S2R R2, SR_LANEID ;  /* 0x0000000000027919 */ /* 0x000e620000000000 */
[----:B------:R-:W-:Y:S01]  /*3e40*/  ULOP3.LUT UR8, URZ, UR8, URZ, 0x33, !UPT ;  /* 0x00000008ff087292 */ /* 0x000fe2000f8e33ff */
[----:B------:R-:W-:Y:S01]  /*3e50*/  LOP3.LUT R4, RZ, UR5, RZ, 0x33, !PT ;  /* 0x00000005ff047c12 */ /* 0x000fe2000f8e33ff */
[----:B------:R-:W-:Y:S02]  /*3e60*/  VOTEU.ANY UR7, UPT, PT ;  /* 0x0000000000077886 */ /* 0x000fe400038e0100 */
[----:B------:R-:W-:Y:S01]  /*3e70*/  UFLO.U32 UR7, UR7 ;  /* 0x00000007000772bd */ /* 0x000fe200080e0000 */
[----:B------:R-:W2:Y:S01]  /*3e80*/  REDUX UR5, R4 ;  /* 0x00000000040573c4 */ /* 0x000ea20000000000 */
[----:B------:R-:W-:-:S06]  /*3e90*/  IMAD.U32 R0, RZ, RZ, UR8 ;  /* 0x00000008ff007e24 */ /* 0x000fcc000f8e00ff */
[----:B------:R4:W-:Y:S01]  /*3ea0*/  UTCATOMSWS.AND URZ, UR8 ;  /* 0x0000000800ff79e3 */ /* 0x0009e20008000000 */
[----:B------:R-:W3:Y:S01]  /*3eb0*/  REDUX UR6, R0 ;  /* 0x00000000000673c4 */ /* 0x000ee20000000000 */
[----:B-1----:R-:W-:Y:S01]  /*3ec0*/  ISETP.EQ.U32.AND P0, PT, R2, UR7, PT ;  /* 0x0000000702007c0c */ /* 0x002fe2000bf02070 */
[----:B--2---:R-:W-:Y:S01]  /*3ed0*/  IMAD.U32 R2, RZ, RZ, UR5 ;  /* 0x00000005ff027e24 */ /* 0x004fe2000f8e00ff */
[----:B---3--:R-:W-:-:S11]  /*3ee0*/  MOV R3, UR6 ;  /* 0x0000000600037c02 */ /* 0x008fd60008000f00 */
[----:B------:R4:W-:Y:S04]  /*3ef0*/  @P0 ATOMS.AND RZ, [UR4+0x14], R3 ;  /* 0x00001403ffff098c */ /* 0x0009e8000a800004 */
[----:B------:R4:W-:Y:S01]  /*3f00*/  @P0 ATOMS.AND RZ, [UR4+0x18], R2 ;  /* 0x00001802ffff098c */ /* 0x0009e2000a800004 */
[----:B------:R-:W-:Y:S05]  /*3f10*/  BRA `(.L_x_76) ;  /* 0x0000000000147947 */ /* 0x000fea0003800000 */
.L_x_75:
[----:B------:R-:W-:Y:S02]  /*3f20*/  MOV R2, 0x3f40 ;  /* 0x00003f4000027802 */ /* 0x000fe40000000f00 */
[----:B---3-5:R-:W-:Y:S05]  /*3f30*/  CALL.REL.NOINC `($__internal_0_$__cuda_sm10x_tcgen05_guardrail_trap_col_being_dealloced_not_returned_by_alloc) ;  /* 0x0000003400147944 */ /* 0x028fea0003c00000 */
[----:B------:R-:W-:Y:S05]  /*3f40*/  BRA `(.L_x_76) ;  /* 0x0000000000087947 */ /* 0x000fea0003800000 */
.L_x_74:
[----:B------:R-:W-:Y:S02]  /*3f50*/  MOV R2, 0x3f70 ;  /* 0x00003f7000027802 */ /* 0x000fe40000000f00 */
[----:B---3-5:R-:W-:Y:S05]  /*3f60*/  CALL.REL.NOINC `($__internal_2_$__cuda_sm10x_tcgen05_guardrail_trap_unallocated_columns_being_dealloced) ;  /* 0x0000003400207944 */ /* 0x028fea0003c00000 */
.L_x_76:
[----:B------:R-:W-:Y:S01]  /*3f70*/  NOP ;  /* 0x0000000000007918 */ /* 0x000fe20000000000 */
[----:B----4-:R-:W-:Y:S05]  /*3f80*/  EXIT ;  /* 0x000000000000794d */ /* 0x010fea0003800000 */
.L_x_58:
[----:B------:R-:W-:-:S09]  /*3f90*/  UISETP.NE.OR UP2, UPT, UR8, 0x3, !UP2 ;  /* 0x000000030800788c */ /* 0x000fd2000d745670 */
[----:B------:R-:W-:Y:S05]  /*3fa0*/  BRA.U UP2, `(.L_x_77) ;  /* 0x0000000902c87547 */ /* 0x000fea000b800000 */
[----:B------:R-:W1:Y:S01]  /*3fb0*/  LDCU.64 UR6, c[0x0][0x888] ;  /* 0x00011100ff0677ac */ /* 0x000e620008000a00 */
[----:B------:R-:W2:Y:S01]  /*3fc0*/  LDC R0, c[0x0][0xb30] ;  /* 0x0002cc00ff007b82 */ /* 0x000ea20000000800 */
[----:B------:R-:W-:Y:S01]  /*3fd0*/  IMAD.MOV.U32 R30, RZ, RZ, 0x1 ;  /* 0x00000001ff1e7424 */ /* 0x000fe200078e00ff */
[----:B------:R-:W-:Y:S01]  /*3fe0*/  CS2R R28, SRZ ;  /* 0x00000000001c7805 */ /* 0x000fe2000001ff00 */
[----:B------:R-:W4:Y:S01]  /*3ff0*/  LDCU.64 UR4, c[0x0][0x890] ;  /* 0x00011200ff0477ac */ /* 0x000f220008000a00 */
[----:B------:R-:W-:Y:S01]  /*4000*/  IMAD.MOV.U32 R25, RZ, RZ, 0x1000 ;  /* 0x00001000ff197424 */ /* 0x000fe200078e00ff */
[----:B------:R-:W-:-:S03]  /*4010*/  UMOV UR8, 0x400 ;  /* 0x0000040000087882 */ /* 0x000fc60000000000 */
[----:B------:R-:W3:Y:S01]  /*4020*/  LDC R19, c[0x0][0x370] ;  /* 0x0000dc00ff137b82 */ /* 0x000ee20000000800 */
[----:B------:R-:W-:-:S07]  /*4030*/  UPLOP3.LUT UP1, UPT, UPT, UPT, UPT, 0x40, 0x4 ;  /* 0x000000000004789c */ /* 0x000fce0003f2e870 */
[----:B------:R-:W3:Y:S01]  /*4040*/  LDC R2, c[0x0][0xb0c] ;  /* 0x0002c300ff027b82 */ /* 0x000ee20000000800 */
[----:B-1----:R-:W-:Y:S02]  /*4050*/  UISETP.NE.U32.AND UP2, UPT, UR6, URZ, UPT ;  /* 0x000000ff0600728c */ /* 0x002fe4000bf45070 */
[----:B------:R-:W-:Y:S02]  /*4060*/  ULEA UR6, UR37, UR8, 0x18 ;  /* 0x0000000825067291 */ /* 0x000fe4000f8ec0ff */
[----:B------:R-:W-:Y:S02]  /*4070*/  UISETP.NE.AND.EX UP2, UPT, UR7, URZ, UPT, UP2 ;  /* 0x000000ff0700728c */ /* 0x000fe4000bf45320 */
[----:B------:R-:W-:Y:S01]  /*4080*/  UIADD3 UR7, UPT, UPT, UR6, 0xd0, URZ ;  /* 0x000000d006077890 */ /* 0x000fe2000fffe0ff */
[----:B------:R-:W1:Y:S01]  /*4090*/  LDC R18, c[0x0][0xb20] ;  /* 0x0002c800ff127b82 */ /* 0x000e620000000800 */
[----:B----4-:R-:W-:Y:S01]  /*40a0*/  UISETP.NE.U32.AND UP3, UPT, UR4, URZ, UPT ;  /* 0x000000ff0400728c */ /* 0x010fe2000bf65070 */
[----:B--2---:R-:W-:Y:S01]  /*40b0*/  ISETP.NE.AND P1, PT, R0, 0x1, PT ;  /* 0x000000010000780c */ /* 0x004fe20003f25270 */
[----:B------:R-:W-:-:S02]  /*40c0*/  UPRMT UR37, UR37, 0x654, UR7 ;  /* 0x0000065425257896 */ /* 0x000fc40008000007 */
[----:B------:R-:W-:-:S03]  /*40d0*/  UISETP.NE.AND.EX UP3, UPT, UR5, URZ, UPT, UP3 ;  /* 0x000000ff0500728c */ /* 0x000fc6000bf65330 */
[----:B------:R-:W2:Y:S08]  /*40e0*/  LDC.64 R32, c[0x0][0x348] ;  /* 0x0000d200ff207b82 */ /* 0x000eb00000000a00 */
[----:B------:R-:W4:Y:S08]  /*40f0*/  LDC.64 R16, c[0x0][0xb10] ;  /* 0x0002c400ff107b82 */ /* 0x000f300000000a00 */
[----:B------:R-:W1:Y:S08]  /*4100*/  LDC.64 R6, c[0x0][0xb18] ;  /* 0x0002c600ff067b82 */ /* 0x000e700000000a00 */
[----:B------:R-:W1:Y:S08]  /*4110*/  LDC.64 R4, c[0x0][0xb28] ;  /* 0x0002ca00ff047b82 */ /* 0x000e700000000a00 */
[----:B---3--:R-:W1:Y:S02]  /*4120*/  LDC R24, c[0x0][0x374] ;  /* 0x0000dd00ff187b82 */ /* 0x008e640000000800 */
.L_x_85:
[C---:B------:R-:W-:Y:S02]  /*4130*/  LEA R0, R29.reuse, UR6, 0x3 ;  /* 0x000000061d007c11 */ /* 0x040fe4000f8e18ff */
[----:B------:R-:W-:Y:S02]  /*4140*/  SHF.L.U32 R3, R28, 0x1f, RZ ;  /* 0x0000001f1c037819 */ /* 0x000fe400000006ff */
[----:B------:R-:W-:Y:S02]  /*4150*/  LEA R20, R29, UR6, 0x4 ;  /* 0x000000061d147c11 */ /* 0x000fe4000f8e20ff */
[----:B---3--:R-:W3:Y:S02]  /*4160*/  SYNCS.PHASECHK.TRANS64.TRYWAIT P0, [R0+URZ+0xf0], R3 ;  /* 0x0000f003000075a7 */ /* 0x008ee400080011ff */
[----:B---3--:R-:W-:Y:S05]  /*4170*/  @!P0 BRA `(.L_x_78) ;  /* 0x0000003000008947 */ /* 0x008fea0003800000 */
.L_x_150:
[----:B------:R-:W-:Y:S01]  /*4180*/  ISETP.GE.AND P0, PT, R40, 0x1, PT ;  /* 0x000000012800780c */ /* 0x000fe20003f06270 */
[----:B------:R-:W1:Y:S01]  /*4190*/  LDS.128 R20, [R20+0x180] ;  /* 0x0001800014147984 */ /* 0x000e620000000c00 */
[----:B------:R-:W-:Y:S01]  /*41a0*/  ISETP.NE.U32.AND P4, PT, RZ, UR4, PT ;  /* 0x00000004ff007c0c */ /* 0x000fe2000bf85070 */
[----:B---3--:R-:W-:Y:S01]  /*41b0*/  VIADD R0, R0, 0x100 ;  /* 0x0000010000007836 */ /* 0x008fe20000000000 */
[----:B------:R-:W-:Y:S02]  /*41c0*/  SHF.L.U32 R26, R30, 0x1f, RZ ;  /* 0x0000001f1e1a7819 */ /* 0x000fe400000006ff */
[----:B------:R-:W-:Y:S02]  /*41d0*/  ISETP.NE.AND.EX P4, PT, RZ, UR5, PT, P4 ;  /* 0x00000005ff007c0c */ /* 0x000fe4000bf85340 */
[----:B------:R-:W-:Y:S01]  /*41e0*/  PRMT R0, RZ, 0x654, R0 ;  /* 0x00000654ff007816 */ /* 0x000fe20000000000 */
[----:B------:R-:W-:Y:S01]  /*41f0*/  @!PT LDS RZ, [RZ] ;  /* 0x00000000fffff984 */ /* 0x000fe20000000800 */
[----:B------:R-:W-:Y:S01]  /*4200*/  @!PT LDS RZ, [RZ] ;  /* 0x00000000fffff984 */ /* 0x000fe20000000800 */
[----:B------:R-:W-:Y:S01]  /*4210*/  @!PT LDS RZ, [RZ] ;  /* 0x00000000fffff984 */ /* 0x000fe20000000800 */
[----:B------:R-:W-:Y:S01]  /*4220*/  @!PT LDS RZ, [RZ] ;  /* 0x00000000fffff984 */ /* 0x000fe20000000800 */
[----:B------:R3:W-:Y:S06]  /*4230*/  MEMBAR.ALL.CTA ;  /* 0x0000000000007992 */ /* 0x0007ec0000008000 */
[----:B---3--:R-:W3:Y:S02]  /*4240*/  FENCE.VIEW.ASYNC.S ;  /* 0x00000000000073c6 */ /* 0x008ee40000000000 */
[----:B---3--:R3:W-:Y:S01]  /*4250*/  SYNCS.ARRIVE.TRANS64.RED.A1T0 RZ, [R0+URZ], RZ ;  /* 0x000000ff00ff79a7 */ /* 0x0087e200081004ff */
[----:B-1----:R-:W-:Y:S11]  /*4260*/  LOP3.LUT P3, RZ, R22, 0x1, RZ, 0xc0, !PT ;  /* 0x0000000116ff7812 */ /* 0x002ff6000786c0ff */
[----:B------:R-:W-:Y:S02]  /*4270*/  @!UPT UIADD3 URZ, UPT, UPT, URZ, URZ, URZ ;  /* 0x000000fffffff290 */ /* 0x000fe4000fffe0ff */
[----:B------:R-:W-:Y:S02]  /*4280*/  @P3 MOV R13, R20 ;  /* 0x00000014000d3202 */ /* 0x000fe40000000f00 */
[----:B------:R-:W-:Y:S01]  /*4290*/  @P3 LOP3.LUT R8, R21, 0xffff, RZ, 0xc0, !PT ;  /* 0x0000ffff15083812 */ /* 0x000fe200078ec0ff */
[----:B---3--:R-:W-:Y:S06]  /*42a0*/  @!P0 BRA `(.L_x_79) ;  /* 0x0000000000a48947 */ /* 0x008fec0003800000 */
[----:B------:R-:W-:Y:S01]  /*42b0*/  IMAD.HI.U32 R31, R24, R7, RZ ;  /* 0x00000007181f7227 */ /* 0x000fe200078e00ff */
[----:B------:R-:W-:Y:S02]  /*42c0*/  ISETP.NE.AND P0, PT, R6, 0x1, PT ;  /* 0x000000010600780c */ /* 0x000fe40003f05270 */
[----:B------:R-:W-:Y:S01]  /*42d0*/  ISETP.NE.AND P2, PT, R40, 0x1, PT ;  /* 0x000000012800780c */ /* 0x000fe20003f45270 */
[----:B----4-:R-:W-:Y:S01]  /*42e0*/  IMAD.HI.U32 R34, R19, R16, RZ ;  /* 0x0000001013227227 */ /* 0x010fe200078e00ff */
[----:B------:R-:W-:Y:S02]  /*42f0*/  SHF.R.U32.HI R31, RZ, R18, R31 ;  /* 0x00000012ff1f7219 */ /* 0x000fe4000001161f */
[----:B------:R-:W-:Y:S01]  /*4300*/  ISETP.NE.AND P5, PT, R2, 0x1, PT ;  /* 0x000000010200780c */ /* 0x000fe20003fa5270 */
[----:B------:R-:W-:Y:S01]  /*4310*/  IMAD.HI.U32 R36, R13, R16, RZ ;  /* 0x000000100d247227 */ /* 0x000fe200078e00ff */
[----:B------:R-:W-:Y:S02]  /*4320*/  SHF.R.U32.HI R34, RZ, R17, R34 ;  /* 0x00000011ff227219 */ /* 0x000fe40000011622 */
[----:B------:R-:W-:Y:S01]  /*4330*/  SEL R3, R24, R31, !P0 ;  /* 0x0000001f18037207 */ /* 0x000fe20004000000 */
[C---:B------:R-:W-:Y:S01]  /*4340*/  IMAD.HI.U32 R31, R8.reuse, R7, RZ ;  /* 0x00000007081f7227 */ /* 0x040fe200078e00ff */
[----:B------:R-:W-:Y:S02]  /*4350*/  SEL R11, R19, R34, !P5 ;  /* 0x00000022130b7207 */ /* 0x000fe40006800000 */
[----:B------:R-:W-:Y:S01]  /*4360*/  SHF.R.U32.HI R36, RZ, R17, R36 ;  /* 0x00000011ff247219 */ /* 0x000fe20000011624 */
[----:B------:R-:W-:Y:S01]  /*4370*/  IMAD.HI.U32 R38, R3, R4, RZ ;  /* 0x0000000403267227 */ /* 0x000fe200078e00ff */
[----:B------:R-:W-:Y:S03]  /*4380*/  SHF.R.U32.HI R31, RZ, R18, R31 ;  /* 0x00000012ff1f7219 */ /* 0x000fe6000001161f */
[----:B------:R-:W-:Y:S01]  /*4390*/  IMAD.HI.U32 R34, R11, R4, RZ ;  /* 0x000000040b227227 */ /* 0x000fe200078e00ff */
[----:B------:R-:W-:Y:S02]  /*43a0*/  @P2 SHF.R.U32.HI R3, RZ, R5, R38 ;  /* 0x00000005ff032219 */ /* 0x000fe40000011626 */
[----:B------:R-:W-:Y:S02]  /*43b0*/  SEL R9, R8, R31, !P0 ;  /* 0x0000001f08097207 */ /* 0x000fe40004000000 */
[----:B------:R-:W-:Y:S01]  /*43c0*/  @P2 SHF.R.U32.HI R11, RZ, R5, R34 ;  /* 0x00000005ff0b2219 */ /* 0x000fe20000011622 */
[C---:B------:R-:W-:Y:S01]  /*43d0*/  IMAD R10, R40.reuse, R3, RZ ;  /* 0x00000003280a7224 */ /* 0x040fe200078e02ff */
[----:B------:R-:W-:Y:S01]  /*43e0*/  SEL R3, R13, R36, !P5 ;  /* 0x000000240d037207 */ /* 0x000fe20006800000 */
[C---:B------:R-:W-:Y:S03]  /*43f0*/  IMAD.HI.U32 R14, R9.reuse, R4, RZ ;  /* 0x00000004090e7227 */ /* 0x040fe600078e00ff */
[----:B------:R-:W-:Y:S01]  /*4400*/  ISETP.GE.AND P0, PT, R9, R10, PT ;  /* 0x0000000a0900720c */ /* 0x000fe20003f06270 */
[C---:B------:R-:W-:Y:S01]  /*4410*/  IMAD R12, R40.reuse, R11, RZ ;  /* 0x0000000b280c7224 */ /* 0x040fe200078e02ff */
[-C--:B------:R-:W-:Y:S04]  /*4420*/  SHF.R.U32.HI R14, RZ, R5.reuse, R14 ;  /* 0x00000005ff0e7219 */ /* 0x080fe8000001160e */
[----:B------:R-:W-:Y:S02]  /*4430*/  ISETP.GE.OR P0, PT, R3, R12, P0 ;  /* 0x0000000c0300720c */ /* 0x000fe40000706670 */
[----:B------:R-:W-:Y:S05]  /*4440*/  SEL R15, R9, R14, !P2 ;  /* 0x0000000e090f7207 */ /* 0x000fea0005000000 */
[----:B------:R-:W-:Y:S04]  /*4450*/  IMAD.MOV R14, RZ, RZ, -R15 ;  /* 0x000000ffff0e7224 */ /* 0x000fe800078e0a0f */
[----:B------:R-:W-:Y:S02]  /*4460*/  IMAD R14, R40, R14, R9 ;  /* 0x0000000e280e7224 */ /* 0x000fe400078e0209 */
[C---:B------:R-:W-:Y:S05]  /*4470*/  @!P0 IMAD.HI.U32 R10, R3.reuse, R4, RZ ;  /* 0x00000004030a8227 */ /* 0x040fea00078e00ff */
[----:B------:R-:W-:Y:S04]  /*4480*/  @!P0 SHF.R.U32.HI R10, RZ, R5, R10 ;  /* 0x00000005ff0a8219 */ /* 0x000fe8000001160a */
[----:B------:R-:W-:Y:S01]  /*4490*/  @!P0 SEL R0, R3, R10, !P2 ;  /* 0x0000000a03008207 */ /* 0x000fe20005000000 */
[----:B------:R-:W-:Y:S03]  /*44a0*/  IMAD.MOV R10, RZ, RZ, -R3 ;  /* 0x000000ffff0a7224 */ /* 0x000fe600078e0a03 */
[----:B------:R-:W-:Y:S01]  /*44b0*/  @!P0 IADD3 R15, PT, PT, R15, -R0, RZ ;  /* 0x800000000f0f8210 */ /* 0x000fe20007ffe0ff */
[----:B------:R-:W-:Y:S01]  /*44c0*/  @!P0 IMAD R0, R11, R14, R0 ;  /* 0x0000000e0b008224 */ /* 0x000fe200078e0200 */
[----:B------:R-:W-:Y:S01]  /*44d0*/  IADD3 R11, PT, PT, -R9, RZ, RZ ;  /* 0x000000ff090b7210 */ /* 0x000fe20007ffe1ff */
[----:B------:R-:W-:Y:S02]  /*44e0*/  IMAD R13, R2, R10, R13 ;  /* 0x0000000a020d7224 */ /* 0x000fe400078e020d */
[----:B------:R-:W-:Y:S02]  /*44f0*/  @!P0 IMAD R9, R15, R40, R3 ;  /* 0x000000280f098224 */ /* 0x000fe400078e0203 */
[----:B------:R-:W-:Y:S02]  /*4500*/  @!P0 IMAD.MOV.U32 R3, RZ, RZ, R0 ;  /* 0x000000ffff038224 */ /* 0x000fe400078e0000 */
[----:B------:R-:W-:Y:S02]  /*4510*/  IMAD R8, R6, R11, R8 ;  /* 0x0000000b06087224 */ /* 0x000fe400078e0208 */
[----:B------:R-:W-:Y:S02]  /*4520*/  IMAD R13, R3, R2, R13 ;  /* 0x00000002030d7224 */ /* 0x000fe400078e020d */
[----:B------:R-:W-:Y:S02]  /*4530*/  IMAD R8, R9, R6, R8 ;  /* 0x0000000609087224 */ /* 0x000fe400078e0208 */
.L_x_79:
[----:B------:R-:W-:Y:S05]  /*4540*/  BRA.U UP1, `(.L_x_80) ;  /* 0x0000000101107547 */ /* 0x000fea000b800000 */
[----:B------:R-:W-:Y:S04]  /*4550*/  MOV R0, UR13 ;  /* 0x0000000d00007c02 */ /* 0x000fe80008000f00 */
[----:B------:R-:W-:Y:S04]  /*4560*/  SHF.L.U32 R3, R0, 0x1f, RZ ;  /* 0x0000001f00037819 */ /* 0x000fe800000006ff */
[----:B------:R-:W1:Y:S02]  /*4570*/  SYNCS.PHASECHK.TRANS64.TRYWAIT P0, [UR6+0xe8], R3 ;  /* 0x0000e803ff0075a7 */ /* 0x000e640008001106 */
[----:B-1----:R-:W-:Y:S05]  /*4580*/  @!P0 BRA `(.L_x_81) ;  /* 0x0000002c00108947 */ /* 0x002fea0003800000 */
.L_x_80:
[----:B------:R-:W-:Y:S05]  /*4590*/  BRA.U !UP3, `(.L_x_82) ;  /* 0x000000010b347547 */ /* 0x000fea000b800000 */
[----:B------:R-:W-:Y:S01]  /*45a0*/  UPLOP3.LUT UP0, UPT, UPT, UPT, UP2, 0x80, 0x8 ;  /* 0x000000000008789c */ /* 0x000fe20003f0f020 */
[----:B-1----:R-:W-:Y:S02]  /*45b0*/  HFMA2 R0, -RZ, RZ, 0, 5.9604644775390625e-08 ;  /* 0x00000001ff007431 */ /* 0x002fe400000001ff */
[----:B------:R-:W-:Y:S03]  /*45c0*/  IMAD.MOV.U32 R96, RZ, RZ, 0x1 ;  /* 0x00000001ff607424 */ /* 0x000fe600078e00ff */
[----:B------:R-:W-:Y:S05]  /*45d0*/  PLOP3.LUT P0, PT, PT, PT, UP0, 0x80, 0x8 ;  /* 0x000000000008781c */ /* 0x000fea0003f0f008 */
[----:B------:R-:W1:Y:S01]  /*45e0*/  @UP0 LDCU.64 UR8, c[0x0][0x888] ;  /* 0x00011100ff0807ac */ /* 0x000e620008000a00 */
[----:B------:R-:W-:Y:S07]  /*45f0*/  @UP0 UIMAD UR7, UR36, UR4, URZ ;  /* 0x00000004240702a4 */ /* 0x000fee000f8e02ff */
[----:B------:R-:W-:Y:S01]  /*4600*/  @!P0 PRMT R96, R0, 0x7610, R96 ;  /* 0x0000761000608816 */ /* 0x000fe20000000060 */
[----:B-1----:R-:W-:Y:S03]  /*4610*/  @UP0 UIMAD.WIDE UR8, UR7, 0x4, UR8 ;  /* 0x00000004070808a5 */ /* 0x002fe6000f8e0208 */
[----:B------:R-:W1:Y:S03]  /*4620*/  @!UP0 LDCU UR7, c[0x0][0x880] ;  /* 0x00011000ff0787ac */ /* 0x000e660008000800 */
[----:B------:R-:W-:Y:S01]  /*4630*/  IMAD.U32 R10, RZ, RZ, UR8 ;  /* 0x00000008ff0a7e24 */ /* 0x000fe2000f8e00ff */
[----:B------:R-:W-:Y:S05]  /*4640*/  MOV R11, UR9 ;  /* 0x00000009000b7c02 */ /* 0x000fea0008000f00 */
[----:B-----5:R3:W5:Y:S02]  /*4650*/  @P0 LDG.E R49, desc[UR40][R10.64] ;  /* 0x000000280a310981 */ /* 0x020764000c1e1900 */
[----:B-1-3--:R-:W-:Y:S07]  /*4660*/  @!P0 IMAD.U32 R49, RZ, RZ, UR7 ;  /* 0x00000007ff318e24 */ /* 0x00afee000f8e00ff */
.L_x_82:
[----:B-----5:R-:W-:Y:S01]  /*4670*/  @!P4 FSETP.EQ.AND P5, PT, R49, RZ, PT ;  /* 0x000000ff3100c20b */ /* 0x020fe20003fa2000 */
[----:B------:R-:W-:Y:S01]  /*4680*/  @!UPT UIADD3 URZ, UPT, UPT, URZ, URZ, URZ ;  /* 0x000000fffffff290 */ /* 0x000fe2000fffe0ff */
[----:B------:R-:W-:Y:S11]  /*4690*/  @!P4 BRA `(.L_x_83) ;  /* 0x000000000014c947 */ /* 0x000ff60003800000 */
[----:B------:R-:W-:Y:S02]  /*46a0*/  LOP3.LUT P0, RZ, R96, 0xff, RZ, 0xc0, !PT ;  /* 0x000000ff60ff7812 */ /* 0x000fe4000780c0ff */
[----:B------:R-:W-:Y:S04]  /*46b0*/  PLOP3.LUT P5, PT, PT, PT, UP0, 0x80, 0x8 ;  /* 0x000000000008781c */ /* 0x000fe80003faf008 */
[----:B------:R-:W-:Y:S07]  /*46c0*/  PLOP3.LUT P5, PT, P5, PT, PT, 0x8, 0x80 ;  /* 0x000000000080781c */ /* 0x000fee0002fae170 */
[----:B------:R-:W-:Y:S11]  /*46d0*/  @P0 FSETP.EQ.AND P5, PT, R49, RZ, PT ;  /* 0x000000ff3100020b */ /* 0x000ff60003fa2000 */
[----:B------:R-:W-:Y:S02]  /*46e0*/  @!UPT UIADD3 URZ, UPT, UPT, URZ, URZ, URZ ;  /* 0x000000fffffff290 */ /* 0x000fe4000fffe0ff */
.L_x_83:
[----:B------:R-:W3:Y:S01]  /*46f0*/  SYNCS.PHASECHK.TRANS64.TRYWAIT P4, [UR6+0xd8], R26 ;  /* 0x0000d81aff0075a7 */ /* 0x000ee20008081106 */
[----:B------:R-:W-:Y:S01]  /*4700*/  @P3 SHF.R.U32.HI R27, RZ, 0x10, R21 ;  /* 0x00000010ff1b3819 */ /* 0x000fe20000011615 */
[----:B------:R-:W-:Y:S01]  /*4710*/  VIADD R29, R29, 0x1 ;  /* 0x000000011d1d7836 */ /* 0x000fe20000000000 */
[----:B------:R-:W5:Y:S08]  /*4720*/  LDC.64 R14, c[0x0][0xb10] ;  /* 0x0002c400ff0e7b82 */ /* 0x000f700000000a00 */
[----:B------:R-:W2:Y:S08]  /*4730*/  LDC.64 R10, c[0x0][0xb18] ;  /* 0x0002c600ff0a7b82 */ /* 0x000eb00000000a00 */
[----:B-1----:R-:W1:Y:S08]  /*4740*/  @!P1 LDC R0, c[0x0][0xb20] ;  /* 0x0002c800ff009b82 */ /* 0x002e700000000800 */
[----:B------:R-:W4:Y:S01]  /*4750*/  @!P1 LDC R3, c[0x0][0xb0c] ;  /* 0x0002c300ff039b82 */ /* 0x000f220000000800 */
[----:B-----5:R-:W-:Y:S05]  /*4760*/  @!P1 IMAD.HI.U32 R14, R13, R14, RZ ;  /* 0x0000000e0d0e9227 */ /* 0x020fea00078e00ff */
[----:B------:R-:W-:Y:S01]  /*4770*/  @!P1 SHF.R.U32.HI R14, RZ, R15, R14 ;  /* 0x0000000fff0e9219 */ /* 0x000fe2000001160e */
[----:B--2---:R-:W-:Y:S01]  /*4780*/  @!P1 IMAD.HI.U32 R11, R8, R11, RZ ;  /* 0x0000000b080b9227 */ /* 0x004fe200078e00ff */
[----:B------:R-:W-:Y:S04]  /*4790*/  @!P1 ISETP.NE.AND P0, PT, R10, 0x1, PT ;  /* 0x000000010a00980c */ /* 0x000fe80003f05270 */
[----:B-1----:R-:W-:Y:S02]  /*47a0*/  @!P1 SHF.R.U32.HI R9, RZ, R0, R11 ;  /* 0x00000000ff099219 */ /* 0x002fe4000001160b */
[----:B----4-:R-:W-:Y:S02]  /*47b0*/  @!P1 ISETP.NE.AND P2, PT, R3, 0x1, PT ;  /* 0x000000010300980c */ /* 0x010fe40003f45270 */
[----:B------:R-:W-:Y:S02]  /*47c0*/  @!P1 SEL R9, R8, R9, !P0 ;  /* 0x0000000908099207 */ /* 0x000fe40004000000 */
[----:B------:R-:W-:Y:S02]  /*47d0*/  ELECT P0, URZ, PT ;  /* 0x0000000000ff782f */ /* 0x000fe40003800000 */
[----:B------:R-:W-:Y:S05]  /*47e0*/  @!P1 SEL R14, R13, R14, !P2 ;  /* 0x0000000e0d0e9207 */ /* 0x000fea0005000000 */
[----:B------:R-:W-:Y:S02]  /*47f0*/  @!P1 IMAD.IADD R0, R9, 0x1, -R14 ;  /* 0x0000000109009824 */ /* 0x000fe400078e0a0e */
[----:B------:R-:W-:Y:S02]  /*4800*/  @!P1 IMAD.IADD R9, R14, 0x1, -R9 ;  /* 0x000000010e099824 */ /* 0x000fe400078e0a09 */
[----:B------:R-:W-:Y:S02]  /*4810*/  @!P1 IMAD R13, R0, R3, R13 ;  /* 0x00000003000d9224 */ /* 0x000fe400078e020d */
[----:B------:R-:W-:Y:S01]  /*4820*/  @!P1 IMAD R8, R9, R10, R8 ;  /* 0x0000000a09089224 */ /* 0x000fe200078e0208 */
[----:B---3--:R-:W-:Y:S06]  /*4830*/  @!P4 BRA `(.L_x_84) ;  /* 0x00000028007cc947 */ /* 0x008fec0003800000 */
.L_x_153:
[----:B------:R-:W-:Y:S01]  /*4840*/  PLOP3.LUT P5, PT, P5, P0, PT, 0xf2, 0x2f ;  /* 0x00000000002f781c */ /* 0x000fe20002fa1e72 */
[----:B------:R-:W-:Y:S01]  /*4850*/  UMOV UR14, 0x0 ;  /* 0x00000000000e7882 */ /* 0x000fe20000000000 */
[----:B------:R-:W-:Y:S01]  /*4860*/  LOP3.LUT R30, R30, 0x1, RZ, 0x3c, !PT ;  /* 0x000000011e1e7812 */ /* 0x000fe200078e3cff */
[----:B------:R-:W-:Y:S01]  /*4870*/  UMOV UR15, 0x10000000 ;  /* 0x10000000000f7882 */ /* 0x000fe20000000000 */
[----:B------:R-:W-:Y:S01]  /*4880*/  UMOV UR12, UR36 ;  /* 0x00000024000c7c82 */ /* 0x000fe20008000000 */
[----:B------:R-:W-:Y:S08]  /*4890*/  @P3 R2UR UR36, R27 ;  /* 0x000000001b2432ca */ /* 0x000ff000000e0000 */
[----:B-1----:R-:W-:Y:S01]  /*48a0*/  @!P5 IADD3 R3, P0, PT, R32, 0x580, RZ ;  /* 0x000005802003d810 */ /* 0x002fe20007f1e0ff */
[----:B------:R-:W-:Y:S01]  /*48b0*/  @!P5 IMAD.SHL.U32 R91, R91, 0x40, RZ ;  /* 0x000000405b5bd824 */ /* 0x000fe200078e00ff */
[----:B------:R-:W-:Y:S01]  /*48c0*/  VOTEU.ALL UP1, P5 ;  /* 0x0000000000ff7886 */ /* 0x000fe20002820000 */
[----:B------:R-:W-:Y:S01]  /*48d0*/  @!P5 IMAD.SHL.U32 R97, R97, 0x40, RZ ;  /* 0x000000406161d824 */ /* 0x000fe200078e00ff */
[----:B------:R-:W-:Y:S01]  /*48e0*/  @!P5 R2UR UR8, R3 ;  /* 0x000000000308d2ca */ /* 0x000fe200000e0000 */
[----:B------:R-:W-:Y:S01]  /*48f0*/  @!P5 IMAD.X R0, RZ, RZ, R33, P0 ;  /* 0x000000ffff00d224 */ /* 0x000fe200000e0621 */
[----:B------:R-:W-:Y:S01]  /*4900*/  @!P5 R2UR UR10, R91 ;  /* 0x000000005b0ad2ca */ /* 0x000fe200000e0000 */
[----:B------:R-:W-:Y:S01]  /*4910*/  @!UP1 UIADD3 UR9, UPT, UPT, UR6, 0xd0, URZ ;  /* 0x000000d006099890 */ /* 0x000fe2000fffe0ff */
[----:B------:R-:W-:Y:S01]  /*4920*/  @!P5 R2UR UR11, R97 ;  /* 0x00000000610bd2ca */ /* 0x000fe200000e0000 */
[----:B------:R-:W-:Y:S01]  /*4930*/  IMAD.IADD R91, R8, 0x1, R79 ;  /* 0x00000001085b7824 */ /* 0x000fe200078e024f */
[----:B------:R-:W-:Y:S01]  /*4940*/  @!P5 R2UR UR7, R0 ;  /* 0x000000000007d2ca */ /* 0x000fe200000e0000 */
[----:B------:R-:W-:Y:S01]  /*4950*/  IMAD.IADD R97, R13, 0x1, R90 ;  /* 0x000000010d617824 */ /* 0x000fe200078e025a */
[C---:B------:R-:W-:Y:S04]  /*4960*/  ISETP.NE.AND P0, PT, R29.reuse, 0x2, PT ;  /* 0x000000021d00780c */ /* 0x040fe80003f05270 */
[----:B------:R-:W-:Y:S01]  /*4970*/  SEL R3, RZ, 0x1, P0 ;  /* 0x00000001ff037807 */ /* 0x000fe20000000000 */
[----:B------:R-:W-:Y:S01]  /*4980*/  IMAD.U32 R10, RZ, RZ, UR8 ;  /* 0x00000008ff0a7e24 */ /* 0x000fe2000f8e00ff */
[----:B------:R-:W-:Y:S01]  /*4990*/  @!UP1 UIADD3 UR8, UPT, UPT, UR6, 0x200, URZ ;  /* 0x0000020006089890 */ /* 0x000fe2000fffe0ff */
[----:B------:R-:W-:Y:S01]  /*49a0*/  SEL R29, R29, RZ, P0 ;  /* 0x000000ff1d1d7207 */ /* 0x000fe20000000000 */
[----:B------:R-:W-:Y:S01]  /*49b0*/  VOTEU.ALL UP1, P5 ;  /* 0x0000000000ff7886 */ /* 0x000fe20002820000 */
[----:B------:R-:W-:Y:S02]  /*49c0*/  LOP3.LUT R28, R28, R3, RZ, 0x3c, !PT ;  /* 0x000000031c1c7212 */ /* 0x000fe400078e3cff */
[----:B------:R-:W-:Y:S01]  /*49d0*/  IMAD.U32 R11, RZ, RZ, UR7 ;  /* 0x00000007ff0b7e24 */ /* 0x000fe2000f8e00ff */
[----:B------:R-:W-:Y:S04]  /*49e0*/  @!P5 R2UR UR16, R10 ;  /* 0x000000000a10d2ca */ /* 0x000fe800000e0000 */
[----:B------:R-:W-:Y:S11]  /*49f0*/  @!P5 R2UR UR17, R11 ;  /* 0x000000000b11d2ca */ /* 0x000ff600000e0000 */
[----:B------:R-:W-:Y:S02]  /*4a00*/  @!UPT UIADD3 URZ, UPT, UPT, URZ, URZ, URZ ;  /* 0x000000fffffff290 */ /* 0x000fe4000fffe0ff */
[----:B------:R3:W-:Y:S01]  /*4a10*/  @!UP1 UTMALDG.3D [UR8], [UR16], desc[UR14] ;  /* 0x00000e08100095b4 */ /* 0x0007e20008011000 */
[----:B------:R3:W-:Y:S01]  /*4a20*/  @!P5 SYNCS.ARRIVE.TRANS64.RED.A0TR RZ, [UR6+0xd0], R25 ;  /* 0x0000d019ffffd9a7 */ /* 0x0007e20008300406 */
[----:B------:R-:W-:Y:S01]  /*4a30*/  UPLOP3.LUT UP1, UPT, UPT, UPT, UPT, 0x80, 0x8 ;  /* 0x000000000008789c */ /* 0x000fe20003f2f070 */
[----:B------:R-:W-:Y:S01]  /*4a40*/  SYNCS.ARRIVE.TRANS64.RED.A1T0 RZ, [UR37], RZ ;  /* 0x000000ffffff79a7 */ /* 0x000fe20008100425 */
[----:B------:R-:W-:Y:S09]  /*4a50*/  @P3 BRA `(.L_x_85) ;  /* 0xfffffff400b43947 */ /* 0x000ff2000383ffff */
[----:B------:R-:W-:Y:S07]  /*4a60*/  MOV R0, UR6 ;  /* 0x0000000600007c02 */ /* 0x000fee0008000f00 */
.L_x_86:
[----:B-1----:R-:W-:-:S04]  /*4a70*/  SHF.L.U32 R3, R30, 0x1f, RZ ;  /* 0x0000001f1e037819 */ /* 0x002fc800000006ff */
[----:B------:R1:W2:Y:S03]  /*4a80*/  SYNCS.PHASECHK.TRANS64.TRYWAIT P0, [R0+URZ+0xd8], R3 ;  /* 0x0000d803000075a7 */ /* 0x0002a600080011ff */
[----:B--2---:R-:W-:Y:S05]  /*4a90*/  @!P0 NANOSLEEP.SYNCS 0x989680 ;  /* 0x009896800000895d */ /* 0x004fea0003900000 */
[----:B------:R-:W2:Y:S02]  /*4aa0*/  @!P0 SYNCS.PHASECHK.TRANS64 P0, [R0+URZ+0xd8], R3 ;  /* 0x0000d803000085a7 */ /* 0x000ea400080010ff */
[----:B--23--:R-:W-:Y:S05]  /*4ab0*/  @P0 EXIT ;  /* 0x000000000000094d */ /* 0x00cfea0003800000 */
[----:B------:R-:W-:Y:S05]  /*4ac0*/  BRA `(.L_x_86) ;  /* 0xfffffffc00e87947 */ /* 0x000fea000383ffff */
.L_x_77:
[----:B------:R-:W-:-:S06]  /*4ad0*/  UISETP.GE.AND UP1, UPT, UR8, 0x4, UPT ;  /* 0x000000040800788c */ /* 0x000fcc000bf26270 */
[----:B------:R-:W-:-:S13]  /*4ae0*/  PLOP3.LUT P0, PT, PT, PT, UP1, 0x80, 0x8 ;  /* 0x000000000008781c */ /* 0x000fda0003f0f018 */
[----:B------:R-:W-:Y:S05]  /*4af0*/  @!P0 EXIT ;  /* 0x000000000000894d */ /* 0x000fea0003800000 */
[----:B------:R-:W-:Y:S01]  /*4b00*/  BAR.SYNC.DEFER_BLOCKING 0x6, 0xa0 ;  /* 0x0182800000007b1d */ /* 0x000fe20000010000 */
[C---:B------:R-:W-:Y:S02]  /*4b10*/  IMAD.SHL.U32 R5, R101.reuse, 0x40, RZ ;  /* 0x0000004065057824 */ /* 0x040fe400078e00ff */
[----:B------:R-:W-:Y:S02]  /*4b20*/  HFMA2 R111, -RZ, RZ, 0, 0 ;  /* 0x00000000ff6f7431 */ /* 0x000fe400000001ff */
[C---:B------:R-:W-:Y:S01]  /*4b30*/  IMAD.SHL.U32 R0, R101.reuse, 0x20, RZ ;  /* 0x0000002065007824 */ /* 0x040fe200078e00ff */
[----:B------:R-:W-:Y:S01]  /*4b40*/  CS2R R106, SRZ ;  /* 0x00000000006a7805 */ /* 0x000fe2000001ff00 */
[----:B------:R-:W-:Y:S01]  /*4b50*/  IMAD.SHL.U32 R2, R101, 0x2, RZ ;  /* 0x0000000265027824 */ /* 0x000fe200078e00ff */
[----:B------:R-:W-:Y:S01]  /*4b60*/  UMOV UR43, 0x400 ;  /* 0x00000400002b7882 */ /* 0x000fe20000000000 */
[----:B------:R-:W1:Y:S01]  /*4b70*/  LDC R99, c[0x0][0x370] ;  /* 0x0000dc00ff637b82 */ /* 0x000e620000000800 */
[----:B------:R-:W-:Y:S01]  /*4b80*/  ULEA UR43, UR37, UR43, 0x18 ;  /* 0x0000002b252b7291 */ /* 0x000fe2000f8ec0ff */
[----:B------:R-:W-:Y:S01]  /*4b90*/  LOP3.LUT R7, R5, 0x180, RZ, 0xc0, !PT ;  /* 0x0000018005077812 */ /* 0x000fe200078ec0ff */
[C---:B------:R-:W-:Y:S01]  /*4ba0*/  IMAD.SHL.U32 R103, R101.reuse, 0x8, RZ ;  /* 0x0000000865677824 */ /* 0x040fe200078e00ff */
[----:B------:R-:W-:Y:S01]  /*4bb0*/  LOP3.LUT R0, R0, 0xc00, RZ, 0xc0, !PT ;  /* 0x00000c0000007812 */ /* 0x000fe200078ec0ff */
[----:B------:R-:W-:Y:S01]  /*4bc0*/  IMAD.U32 R46, R101, 0x10000, RZ ;  /* 0x00010000652e7824 */ /* 0x000fe200078e00ff */
[----:B------:R-:W-:Y:S01]  /*4bd0*/  LOP3.LUT R2, R7, 0x20, R2, 0xf8, !PT ;  /* 0x0000002007027812 */ /* 0x000fe200078ef802 */
[----:B------:R-:W-:Y:S01]  /*4be0*/  UIADD3 UR4, UPT, UPT, UR43, 0x1200, URZ ;  /* 0x000012002b047890 */ /* 0x000fe2000fffe0ff */
[----:B------:R-:W2:Y:S01]  /*4bf0*/  LDC R42, c[0x0][0xb0c] ;  /* 0x0002c300ff2a7b82 */ /* 0x000ea20000000800 */
[----:B------:R-:W-:Y:S01]  /*4c00*/  LOP3.LUT R0, R0, 0x40, R5, 0xf8, !PT ;  /* 0x0000004000007812 */ /* 0x000fe200078ef805 */
[----:B------:R-:W-:Y:S01]  /*4c10*/  IMAD.MOV.U32 R44, RZ, RZ, RZ ;  /* 0x000000ffff2c7224 */ /* 0x000fe200078e00ff */
[----:B------:R-:W-:Y:S01]  /*4c20*/  LOP3.LUT R103, R2, 0x30, R103, 0x78, !PT ;  /* 0x0000003002677812 */ /* 0x000fe200078e7867 */
[----:B------:R-:W-:Y:S01]  /*4c30*/  IMAD.MOV.U32 R108, RZ, RZ, RZ ;  /* 0x000000ffff6c7224 */ /* 0x000fe200078e00ff */
[----:B------:R-:W-:Y:S01]  /*4c40*/  LOP3.LUT R0, R0, 0x200, R5, 0xf8, !PT ;  /* 0x0000020000007812 */ /* 0x000fe200078ef805 */
[----:B------:R-:W-:Y:S01]  /*4c50*/  IMAD.SHL.U32 R5, R101, 0x10, RZ ;  /* 0x0000001065057824 */ /* 0x000fe200078e00ff */
[----:B------:R-:W-:Y:S01]  /*4c60*/  LOP3.LUT R46, R46, 0x600000, RZ, 0xc0, !PT ;  /* 0x006000002e2e7812 */ /* 0x000fe200078ec0ff */
[----:B------:R-:W4:Y:S01]  /*4c70*/  LDC R98, c[0x0][0xb20] ;  /* 0x0002c800ff627b82 */ /* 0x000f220000000800 */
[----:B------:R-:W3:Y:S01]  /*4c80*/  LDS R3, [UR43+0x1a0] ;  /* 0x0001a02bff037984 */ /* 0x000ee20008000800 */
[----:B------:R-:W-:Y:S01]  /*4c90*/  LOP3.LUT R103, R0, R103, RZ, 0xfc, !PT ;  /* 0x0000006700677212 */ /* 0x000fe200078efcff */
[----:B------:R-:W-:Y:S01]  /*4ca0*/  IMAD.U32 R109, RZ, RZ, UR4 ;  /* 0x00000004ff6d7e24 */ /* 0x000fe2000f8e00ff */
[----:B------:R-:W-:Y:S01]  /*4cb0*/  LOP3.LUT R5, R5, 0x20, RZ, 0xc0, !PT ;  /* 0x0000002005057812 */ /* 0x000fe200078ec0ff */
[----:B------:R-:W1:Y:S01]  /*4cc0*/  LDCU.64 UR46, c[0x0][0x348] ;  /* 0x00006900ff2e77ac */ /* 0x000e620008000a00 */
[----:B------:R-:W-:-:S02]  /*4cd0*/  IADD3 R102, PT, PT, R103, UR43, RZ ;  /* 0x0000002b67667c10 */ /* 0x000fc4000fffe0ff */
[----:B------:R-:W1:Y:S01]  /*4ce0*/  LDC R41, c[0x0][0xb30] ;  /* 0x0002cc00ff297b82 */ /* 0x000e620000000800 */
[----:B------:R-:W1:Y:S01]  /*4cf0*/  LDCU.64 UR38, c[0x0][0x888] ;  /* 0x00011100ff2677ac */ /* 0x000e620008000a00 */
[----:B------:R-:W-:Y:S01]  /*4d00*/  IADD3 R102, PT, PT, -R5, 0x200, R102 ;  /* 0x0000020005667810 */ /* 0x000fe20007ffe166 */
[----:B------:R-:W-:-:S05]  /*4d10*/  UIADD3 UR42, UPT, UPT, UR43, 0x200, URZ ;  /* 0x000002002b2a7890 */ /* 0x000fca000fffe0ff */
[----:B------:R-:W1:Y:S08]  /*4d20*/  LDC.64 R88, c[0x0][0xb10] ;  /* 0x0002c400ff587b82 */ /* 0x000e700000000a00 */
[----:B------:R-:W1:Y:S08]  /*4d30*/  LDC.64 R38, c[0x0][0xb18] ;  /* 0x0002c600ff267b82 */ /* 0x000e700000000a00 */
[----:B------:R-:W1:Y:S08]  /*4d40*/  LDC.64 R84, c[0x0][0x888] ;  /* 0x00022200ff547b82 */ /* 0x000e700000000a00 */
[----:B------:R-:W1:Y:S01]  /*4d50*/  LDC.64 R36, c[0x0][0xb28] ;  /* 0x0002ca00ff247b82 */ /* 0x000e620000000a00 */
[----:B---3--:R-:W-:-:S07]  /*4d60*/  IMAD.IADD R46, R3, 0x1, R46 ;  /* 0x00000001032e7824 */ /* 0x008fce00078e022e */
[----:B------:R-:W3:Y:S08]  /*4d70*/  LDC.64 R86, c[0x0][0x890] ;  /* 0x00022400ff567b82 */ /* 0x000ef00000000a00 */
[----:B------:R-:W1:Y:S08]  /*4d80*/  LDC.64 R82, c[0x0][0x8b0] ;  /* 0x00022c00ff527b82 */ /* 0x000e700000000a00 */
[----:B------:R-:W1:Y:S08]  /*4d90*/  LDC.64 R80, c[0x0][0x8a8] ;  /* 0x00022a00ff507b82 */ /* 0x000e700000000a00 */
[----:B--2-4-:R-:W1:Y:S02]  /*4da0*/  LDC R100, c[0x0][0x374] ;  /* 0x0000dd00ff647b82 */ /* 0x014e640000000800 */
.L_x_104:
[----:B------:R-:W-:Y:S02]  /*4db0*/  LEA R0, R111, UR43, 0x3 ;  /* 0x0000002b6f007c11 */ /* 0x000fe4000f8e18ff */
[----:B------:R-:W-:Y:S02]  /*4dc0*/  SHF.L.U32 R3, R107, 0x1f, RZ ;  /* 0x0000001f6b037819 */ /* 0x000fe400000006ff */
[----:B------:R-:W-:Y:S02]  /*4dd0*/  LEA R16, R111, UR43, 0x4 ;  /* 0x0000002b6f107c11 */ /* 0x000fe4000f8e20ff */
[----:B--2---:R-:W2:Y:S02]  /*4de0*/  SYNCS.PHASECHK.TRANS64.TRYWAIT P0, [R0+URZ+0xf0], R3 ;  /* 0x0000f003000075a7 */ /* 0x004ea400080011ff */
[----:B-12---:R-:W-:Y:S05]  /*4df0*/  @!P0 BRA `(.L_x_87) ;  /* 0x0000002400248947 */ /* 0x006fea0003800000 */
.L_x_154:
[----:B------:R-:W4:Y:S01]  /*4e00*/  LDC.64 R12, c[0x0][0xb10] ;  /* 0x0002c400ff0c7b82 */ /* 0x000f220000000a00 */
[----:B------:R-:W3:Y:S01]  /*4e10*/  LDS.128 R16, [R16+0x180] ;  /* 0x0001800010107984 */ /* 0x000ee20000000c00 */
[----:B-1----:R-:W-:Y:S01]  /*4e20*/  ISETP.NE.AND P1, PT, R41, 0x1, PT ;  /* 0x000000012900780c */ /* 0x002fe20003f25270 */
[----:B--2---:R-:W-:Y:S01]  /*4e30*/  VIADD R0, R0, 0x100 ;  /* 0x0000010000007836 */ /* 0x004fe20000000000 */
[----:B------:R-:W-:Y:S04]  /*4e40*/  ISETP.GE.AND P0, PT, R40, 0x1, PT ;  /* 0x000000012800780c */ /* 0x000fe80003f06270 */
[----:B------:R-:W1:Y:S01]  /*4e50*/  LDC.64 R10, c[0x0][0xb18] ;  /* 0x0002c600ff0a7b82 */ /* 0x000e620000000a00 */
[----:B------:R-:W-:Y:S01]  /*4e60*/  PRMT R0, RZ, 0x654, R0 ;  /* 0x00000654ff007816 */ /* 0x000fe20000000000 */
[----:B------:R-:W-:Y:S01]  /*4e70*/  @!PT LDS RZ, [RZ] ;  /* 0x00000000fffff984 */ /* 0x000fe20000000800 */
[----:B------:R-:W-:Y:S01]  /*4e80*/  @!PT LDS RZ, [RZ] ;  /* 0x00000000fffff984 */ /* 0x000fe20000000800 */
[----:B------:R-:W-:Y:S01]  /*4e90*/  @!PT LDS RZ, [RZ] ;  /* 0x00000000fffff984 */ /* 0x000fe20000000800 */
[----:B------:R-:W-:Y:S01]  /*4ea0*/  @!PT LDS RZ, [RZ] ;  /* 0x00000000fffff984 */ /* 0x000fe20000000800 */
[----:B------:R2:W-:Y:S06]  /*4eb0*/  MEMBAR.ALL.CTA ;  /* 0x0000000000007992 */ /* 0x0005ec0000008000 */
[----:B--2---:R-:W2:Y:S01]  /*4ec0*/  FENCE.VIEW.ASYNC.S ;  /* 0x00000000000073c6 */ /* 0x004ea20000000000 */
[----:B------:R-:W1:Y:S08]  /*4ed0*/  @!P1 LDC R14, c[0x0][0xb20] ;  /* 0x0002c800ff0e9b82 */ /* 0x000e700000000800 */
[----:B------:R-:W1:Y:S01]  /*4ee0*/  @!P1 LDC R9, c[0x0][0xb0c] ;  /* 0x0002c300ff099b82 */ /* 0x000e620000000800 */
[----:B--2---:R2:W-:Y:S01]  /*4ef0*/  SYNCS.ARRIVE.TRANS64.RED.A1T0 RZ, [R0+URZ], RZ ;  /* 0x000000ff00ff79a7 */ /* 0x0045e200081004ff */
[----:B---3--:R-:W-:Y:S04]  /*4f00*/  LOP3.LUT P4, RZ, R18, 0x1, RZ, 0xc0, !PT ;  /* 0x0000000112ff7812 */ /* 0x008fe8000788c0ff */
[----:B------:R-:W-:Y:S09]  /*4f10*/  P2R R110, PR, RZ, 0x10 ;  /* 0x00000010ff6e7803 */ /* 0x000ff20000000000 */
[----:B------:R-:W-:Y:S02]  /*4f20*/  @P4 MOV R45, R16 ;  /* 0x00000010002d4202 */ /* 0x000fe40000000f00 */
[----:B------:R-:W-:Y:S01]  /*4f30*/  @P4 LOP3.LUT R43, R17, 0xffff, RZ, 0xc0, !PT ;  /* 0x0000ffff112b4812 */ /* 0x000fe200078ec0ff */
[----:B--2-4-:R-:W-:Y:S06]  /*4f40*/  @!P0 BRA `(.L_x_88) ;  /* 0x0000000000a48947 */ /* 0x014fec0003800000 */
[----:B------:R-:W-:Y:S01]  /*4f50*/  IMAD.HI.U32 R21, R100, R39, RZ ;  /* 0x0000002764157227 */ /* 0x000fe200078e00ff */
[----:B------:R-:W-:Y:S02]  /*4f60*/  ISETP.NE.AND P0, PT, R38, 0x1, PT ;  /* 0x000000012600780c */ /* 0x000fe40003f05270 */
[----:B------:R-:W-:Y:S01]  /*4f70*/  ISETP.NE.AND P2, PT, R40, 0x1, PT ;  /* 0x000000012800780c */ /* 0x000fe20003f45270 */
[----:B------:R-:W-:Y:S01]  /*4f80*/  IMAD.HI.U32 R20, R99, R88, RZ ;  /* 0x0000005863147227 */ /* 0x000fe200078e00ff */
[----:B------:R-:W-:Y:S02]  /*4f90*/  SHF.R.U32.HI R21, RZ, R98, R21 ;  /* 0x00000062ff157219 */ /* 0x000fe40000011615 */
[----:B------:R-:W-:Y:S01]  /*4fa0*/  ISETP.NE.AND P3, PT, R42, 0x1, PT ;  /* 0x000000012a00780c */ /* 0x000fe20003f65270 */
[----:B------:R-:W-:Y:S01]  /*4fb0*/  IMAD.HI.U32 R24, R45, R88, RZ ;  /* 0x000000582d187227 */ /* 0x000fe200078e00ff */
[----:B------:R-:W-:Y:S02]  /*4fc0*/  SHF.R.U32.HI R20, RZ, R89, R20 ;  /* 0x00000059ff147219 */ /* 0x000fe40000011614 */
[----:B------:R-:W-:Y:S01]  /*4fd0*/  SEL R3, R100, R21, !P0 ;  /* 0x0000001564037207 */ /* 0x000fe20004000000 */
[----:B------:R-:W-:Y:S01]  /*4fe0*/  IMAD.HI.U32 R21, R43, R39, RZ ;  /* 0x000000272b157227 */ /* 0x000fe200078e00ff */
[----:B------:R-:W-:Y:S02]  /*4ff0*/  SEL R7, R99, R20, !P3 ;  /* 0x0000001463077207 */ /* 0x000fe40005800000 */
[----:B------:R-:W-:Y:S01]  /*5000*/  SHF.R.U32.HI R24, RZ, R89, R24 ;  /* 0x00000059ff187219 */ /* 0x000fe20000011618 */
[-C--:B------:R-:W-:Y:S04]  /*5010*/  IMAD.HI.U32 R20, R3, R36.reuse, RZ ;  /* 0x0000002403147227 */ /* 0x080fe800078e00ff */
[----:B------:R-:W-:Y:S01]  /*5020*/  IMAD.HI.U32 R22, R7, R36, RZ ;  /* 0x0000002407167227 */ /* 0x000fe200078e00ff */
[-C--:B------:R-:W-:Y:S02]  /*5030*/  @P2 SHF.R.U32.HI R3, RZ, R37.reuse, R20 ;  /* 0x00000025ff032219 */ /* 0x080fe40000011614 */
[----:B------:R-:W-:Y:S02]  /*5040*/  SHF.R.U32.HI R20, RZ, R98, R21 ;  /* 0x00000062ff147219 */ /* 0x000fe40000011615 */
[----:B------:R-:W-:Y:S01]  /*5050*/  @P2 SHF.R.U32.HI R7, RZ, R37, R22 ;  /* 0x00000025ff072219 */ /* 0x000fe20000011616 */
[C---:B------:R-:W-:Y:S01]  /*5060*/  IMAD R2, R40.reuse, R3, RZ ;  /* 0x0000000328027224 */ /* 0x040fe200078e02ff */
[----:B------:R-:W-:Y:S02]  /*5070*/  SEL R5, R43, R20, !P0 ;  /* 0x000000142b057207 */ /* 0x000fe40004000000 */
[----:B------:R-:W-:Y:S01]  /*5080*/  SEL R3, R45, R24, !P3 ;  /* 0x000000182d037207 */ /* 0x000fe20005800000 */
[----:B------:R-:W-:Y:S01]  /*5090*/  IMAD R4, R40, R7, RZ ;  /* 0x0000000728047224 */ /* 0x000fe200078e02ff */
[C---:B------:R-:W-:Y:S01]  /*50a0*/  ISETP.GE.AND P0, PT, R5.reuse, R2, PT ;  /* 0x000000020500720c */ /* 0x040fe20003f06270 */
[----:B------:R-:W-:Y:S03]  /*50b0*/  IMAD.HI.U32 R6, R5, R36, RZ ;  /* 0x0000002405067227 */ /* 0x000fe600078e00ff */
[----:B------:R-:W-:Y:S01]  /*50c0*/  ISETP.GE.OR P0, PT, R3, R4, P0 ;  /* 0x000000040300720c */ /* 0x000fe20000706670 */
[----:B------:R-:W-:Y:S01]  /*50d0*/  IMAD.MOV R4, RZ, RZ, -R3 ;  /* 0x000000ffff047224 */ /* 0x000fe200078e0a03 */
[-C--:B------:R-:W-:Y:S03]  /*50e0*/  SHF.R.U32.HI R6, RZ, R37.reuse, R6 ;  /* 0x00000025ff067219 */ /* 0x080fe60000011606 */
[----:B------:R-:W-:Y:S01]  /*50f0*/  IMAD R45, R42, R4, R45 ;  /* 0x000000042a2d7224 */ /* 0x000fe200078e022d */
[----:B------:R-:W-:Y:S05]  /*5100*/  SEL R15, R5, R6, !P2 ;  /* 0x00000006050f7207 */ /* 0x000fea0005000000 */
[----:B------:R-:W-:Y:S02]  /*5110*/  IMAD.MOV R6, RZ, RZ, -R15 ;  /* 0x000000ffff067224 */ /* 0x000fe400078e0a0f */
[C---:B------:R-:W-:Y:S04]  /*5120*/  @!P0 IMAD.HI.U32 R2, R3.reuse, R36, RZ ;  /* 0x0000002403028227 */ /* 0x040fe800078e00ff */
[----:B------:R-:W-:Y:S01]  /*5130*/  IMAD R6, R40, R6, R5 ;  /* 0x0000000628067224 */ /* 0x000fe200078e0205 */
[----:B------:R-:W-:Y:S04]  /*5140*/  @!P0 SHF.R.U32.HI R2, RZ, R37, R2 ;  /* 0x00000025ff028219 */ /* 0x000fe80000011602 */
[----:B------:R-:W-:Y:S02]  /*5150*/  @!P0 SEL R0, R3, R2, !P2 ;  /* 0x0000000203008207 */ /* 0x000fe40005000000 */
[----:B------:R-:W-:Y:S02]  /*5160*/  IADD3 R2, PT, PT, -R5, RZ, RZ ;  /* 0x000000ff05027210 */ /* 0x000fe40007ffe1ff */
[----:B------:R-:W-:Y:S01]  /*5170*/  @!P0 IADD3 R8, PT, PT, R15, -R0, RZ ;  /* 0x800000000f088210 */ /* 0x000fe20007ffe0ff */
[----:B------:R-:W-:Y:S02]  /*5180*/  @!P0 IMAD R0, R7, R6, R0 ;  /* 0x0000000607008224 */ /* 0x000fe400078e0200 */
[----:B------:R-:W-:Y:S02]  /*5190*/  IMAD R43, R38, R2, R43 ;  /* 0x00000002262b7224 */ /* 0x000fe400078e022b */
[----:B------:R-:W-:Y:S02]  /*51a0*/  @!P0 IMAD R5, R8, R40, R3 ;  /* 0x0000002808058224 */ /* 0x000fe400078e0203 */
[----:B------:R-:W-:Y:S04]  /*51b0*/  @!P0 IMAD.MOV.U32 R3, RZ, RZ, R0 ;  /* 0x000000ffff038224 */ /* 0x000fe800078e0000 */
[----:B------:R-:W-:Y:S02]  /*51c0*/  IMAD R45, R3, R42, R45 ;  /* 0x0000002a032d7224 */ /* 0x000fe400078e022d */
[----:B------:R-:W-:Y:S07]  /*51d0*/  IMAD R43, R5, R38, R43 ;  /* 0x00000026052b7224 */ /* 0x000fee00078e022b */
.L_x_88:
[----:B------:R-:W-:Y:S01]  /*51e0*/  @!P1 IMAD.HI.U32 R0, R45, R12, RZ ;  /* 0x0000000c2d009227 */ /* 0x000fe200078e00ff */
[----:B-1----:R-:W-:Y:S01]  /*51f0*/  @!P1 ISETP.NE.AND P0, PT, R10, 0x1, PT ;  /* 0x000000010a00980c */ /* 0x002fe20003f05270 */
[----:B------:R-:W-:Y:S01]  /*5200*/  ULOP3.LUT UP0, URZ, UR42, 0x1b0, URZ, 0xc0, !UPT ;  /* 0x000001b02aff7892 */ /* 0x000fe2000f80c0ff */
[----:B------:R-:W-:Y:S01]  /*5210*/  @!P1 ISETP.NE.AND P2, PT, R9, 0x1, PT ;  /* 0x000000010900980c */ /* 0x000fe20003f45270 */
[----:B------:R-:W-:Y:S01]  /*5220*/  @!P1 IMAD.HI.U32 R3, R43, R11, RZ ;  /* 0x0000000b2b039227 */ /* 0x000fe200078e00ff */
[----:B------:R-:W-:Y:S02]  /*5230*/  @!P1 SHF.R.U32.HI R0, RZ, R13, R0 ;  /* 0x0000000dff009219 */ /* 0x000fe40000011600 */
[----:B------:R-:W-:Y:S01]  /*5240*/  @P4 SHF.R.U32.HI R105, RZ, 0x10, R17 ;  /* 0x00000010ff694819 */ /* 0x000fe20000011611 */
[----:B------:R-:W-:Y:S01]  /*5250*/  VIADD R111, R111, 0x1 ;  /* 0x000000016f6f7836 */ /* 0x000fe20000000000 */
[----:B------:R-:W-:Y:S02]  /*5260*/  @!P1 SHF.R.U32.HI R2, RZ, R14, R3 ;  /* 0x0000000eff029219 */ /* 0x000fe40000011603 */
[----:B------:R-:W-:Y:S02]  /*5270*/  @!P1 SEL R3, R45, R0, !P2 ;  /* 0x000000002d039207 */ /* 0x000fe40005000000 */
[----:B------:R-:W-:Y:S05]  /*5280*/  @!P1 SEL R2, R43, R2, !P0 ;  /* 0x000000022b029207 */ /* 0x000fea0004000000 */
[----:B------:R-:W-:Y:S02]  /*5290*/  @!P1 IMAD.IADD R0, R2, 0x1, -R3 ;  /* 0x0000000102009824 */ /* 0x000fe400078e0a03 */
[----:B------:R-:W-:Y:S02]  /*52a0*/  @!P1 IMAD.IADD R2, R3, 0x1, -R2 ;  /* 0x0000000103029824 */ /* 0x000fe400078e0a02 */
[----:B------:R-:W-:Y:S02]  /*52b0*/  @!P1 IMAD R45, R0, R9, R45 ;  /* 0x00000009002d9224 */ /* 0x000fe400078e022d */
[----:B------:R-:W-:Y:S01]  /*52c0*/  @!P1 IMAD R43, R2, R10, R43 ;  /* 0x0000000a022b9224 */ /* 0x000fe200078e022b */
[----:B------:R-:W-:Y:S06]  /*52d0*/  BRA.U !UP0, `(.L_x_89) ;  /* 0x0000000108407547 */ /* 0x000fec000b800000 */
[----:B------:R-:W1:Y:S01]  /*52e0*/  LDCU.64 UR8, c[0x4][0x80] ;  /* 0x01001000ff0877ac */ /* 0x000e620008000a00 */
[----:B------:R-:W-:Y:S01]  /*52f0*/  MOV R3, 0x0 ;  /* 0x0000000000037802 */ /* 0x000fe20000000f00 */
[----:B------:R-:W-:Y:S02]  /*5300*/  HFMA2 R12, -RZ, RZ, 0, 5.9604644775390625e-08 ;  /* 0x00000001ff0c7431 */ /* 0x000fe400000001ff */
[----:B------:R-:W-:Y:S02]  /*5310*/  IMAD.MOV.U32 R8, RZ, RZ, 0x70 ;  /* 0x00000070ff087424 */ /* 0x000fe400078e00ff */
[----:B------:R-:W-:Y:S01]  /*5320*/  IMAD.MOV.U32 R13, RZ, RZ, RZ ;  /* 0x000000ffff0d7224 */ /* 0x000fe200078e00ff */
[----:B------:R-:W2:Y:S01]  /*5330*/  LDCU.64 UR6, c[0x4][0x88] ;  /* 0x01001100ff0677ac */ /* 0x000ea20008000a00 */
[----:B------:R-:W3:Y:S01]  /*5340*/  LDC.64 R2, c[0x4][R3] ;  /* 0x0100000003027b82 */ /* 0x000ee20000000a00 */
[----:B------:R-:W4:Y:S01]  /*5350*/  LDCU.64 UR4, c[0x4][0x8] ;  /* 0x01000100ff0477ac */ /* 0x000f220008000a00 */
[----:B-1----:R-:W-:Y:S01]  /*5360*/  MOV R5, UR9 ;  /* 0x0000000900057c02 */ /* 0x002fe20008000f00 */
[----:B------:R-:W-:Y:S01]  /*5370*/  IMAD.U32 R4, RZ, RZ, UR8 ;  /* 0x00000008ff047e24 */ /* 0x000fe2000f8e00ff */
[----:B--2---:R-:W-:Y:S01]  /*5380*/  MOV R7, UR7 ;  /* 0x0000000700077c02 */ /* 0x004fe20008000f00 */
[----:B------:R-:W-:Y:S01]  /*5390*/  IMAD.U32 R6, RZ, RZ, UR6 ;  /* 0x00000006ff067e24 */ /* 0x000fe2000f8e00ff */
[----:B----4-:R-:W-:Y:S01]  /*53a0*/  MOV R11, UR5 ;  /* 0x00000005000b7c02 */ /* 0x010fe20008000f00 */
[----:B------:R-:W-:Y:S02]  /*53b0*/  IMAD.U32 R10, RZ, RZ, UR4 ;  /* 0x00000004ff0a7e24 */ /* 0x000fe4000f8e00ff */
[----:B------:R-:W-:Y:S07]  /*53c0*/  LEPC R20, `(.L_x_89) ;  /* 0x000000001014794e */ /* 0x000fee0000000000 */
[----:B---3-5:R-:W-:Y:S05]  /*53d0*/  CALL.ABS.NOINC R2 ;  /* 0x0000000002007343 */ /* 0x028fea0003c00000 */
.L_x_89:
[----:B------:R-:W-:Y:S01]  /*53e0*/  LOP3.LUT P0, RZ, R109, 0x1b0, RZ, 0xc0, !PT ;  /* 0x000001b06dff7812 */ /* 0x000fe2000780c0ff */
[----:B------:R-:W-:Y:S11]  /*53f0*/  BSSY.RECONVERGENT B6, `(.L_x_90) ;  /* 0x0000013000067945 */ /* 0x000ff60003800200 */
[----:B------:R-:W-:Y:S01]  /*5400*/  @!UPT UIADD3 URZ, UPT, UPT, URZ, URZ, URZ ;  /* 0x000000fffffff290 */ /* 0x000fe2000fffe0ff */
[----:B------:R-:W-:Y:S05]  /*5410*/  @!P0 BRA `(.L_x_91) ;  /* 0x0000000000408947 */ /* 0x000fea0003800000 */
        /* <DEDUP_REMOVED lines=16> */
.L_x_91:
[----:B------:R-:W-:Y:S05]  /*5520*/  BSYNC.RECONVERGENT B6 ;  /* 0x0000000000067941 */ /* 0x000fea0003800200 */
.L_x_90:
[----:B------:R-:W-:Y:S01]  /*5530*/  ISETP.NE.U32.AND P3, PT, R86, RZ, PT ;  /* 0x000000ff5600720c */ /* 0x000fe20003f65070 */
[----:B------:R-:W-:Y:S01]  /*5540*/  UISETP.NE.AND UP1, UPT, UR44, URZ, UPT ;  /* 0x000000ff2c00728c */ /* 0x000fe2000bf25270 */
[----:B------:R-:W-:Y:S02]  /*5550*/  ISETP.NE.U32.AND P4, PT, R82, RZ, PT ;  /* 0x000000ff5200720c */ /* 0x000fe40003f85070 */
[----:B------:R-:W-:Y:S02]  /*5560*/  ISETP.NE.AND.EX P3, PT, R87, RZ, PT, P3 ;  /* 0x000000ff5700720c */ /* 0x000fe40003f65330 */
[----:B------:R-:W-:Y:S02]  /*5570*/  PLOP3.LUT P1, PT, PT, PT, PT, 0x8, 0x80 ;  /* 0x000000000080781c */ /* 0x000fe40003f2e170 */
[----:B------:R-:W-:Y:S02]  /*5580*/  PLOP3.LUT P0, PT, PT, PT, UP1, 0x80, 0x8 ;  /* 0x000000000008781c */ /* 0x000fe40003f0f018 */
[----:B------:R-:W-:Y:S02]  /*5590*/  ISETP.NE.AND.EX P4, PT, R83, RZ, PT, P4 ;  /* 0x000000ff5300720c */ /* 0x000fe40003f85340 */
[----:B------:R-:W1:Y:S09]  /*55a0*/  @UP1 LDCU.64 UR4, c[0x0][0x888] ;  /* 0x00011100ff0417ac */ /* 0x000e720008000a00 */
[----:B------:R-:W-:Y:S01]  /*55b0*/  @P0 PLOP3.LUT P1, PT, P3, PT, PT, 0x80, 0x8 ;  /* 0x000000000008081c */ /* 0x000fe20001f2f070 */
[----:B-1----:R-:W-:Y:S04]  /*55c0*/  @UP1 UISETP.NE.U32.AND UP0, UPT, UR4, URZ, UPT ;  /* 0x000000ff0400128c */ /* 0x002fe8000bf05070 */
[----:B------:R-:W-:Y:S04]  /*55d0*/  @UP1 UISETP.NE.AND.EX UP0, UPT, UR5, URZ, UPT, UP0 ;  /* 0x000000ff0500128c */ /* 0x000fe8000bf05300 */
[----:B------:R-:W-:Y:S01]  /*55e0*/  @UP1 USEL UR4, URZ, 0xffffffff, UP0 ;  /* 0xffffffffff041887 */ /* 0x000fe20008000000 */
[----:B------:R-:W-:Y:S11]  /*55f0*/  @!P3 BRA `(.L_x_92) ;  /* 0x00000000002cb947 */ /* 0x000ff60003800000 */
[----:B------:R-:W-:Y:S01]  /*5600*/  ISETP.NE.U32.AND P2, PT, R84, RZ, PT ;  /* 0x000000ff5400720c */ /* 0x000fe20003f45070 */
[----:B------:R-:W-:Y:S03]  /*5610*/  IMAD.MOV.U32 R96, RZ, RZ, 0x1 ;  /* 0x00000001ff607424 */ /* 0x000fe600078e00ff */
[----:B------:R-:W-:Y:S11]  /*5620*/  ISETP.NE.AND.EX P2, PT, R85, RZ, PT, P2 ;  /* 0x000000ff5500720c */ /* 0x000ff60003f45320 */
[----:B------:R-:W-:Y:S02]  /*5630*/  @!UPT UIADD3 URZ, UPT, UPT, URZ, URZ, URZ ;  /* 0x000000fffffff290 */ /* 0x000fe4000fffe0ff */
[----:B------:R-:W1:Y:S01]  /*5640*/  @P2 LDC.64 R2, c[0x0][0x888] ;  /* 0x00022200ff022b82 */ /* 0x000e620000000a00 */
[----:B------:R-:W-:Y:S04]  /*5650*/  @P2 IMAD R0, R86, UR36, RZ ;  /* 0x0000002456002c24 */ /* 0x000fe8000f8e02ff */
[----:B-1----:R-:W-:Y:S04]  /*5660*/  @P2 IMAD.WIDE R2, R0, 0x4, R2 ;  /* 0x0000000400022825 */ /* 0x002fe800078e0202 */
[----:B------:R-:W-:Y:S01]  /*5670*/  HFMA2 R0, -RZ, RZ, 0, 5.9604644775390625e-08 ;  /* 0x00000001ff007431 */ /* 0x000fe200000001ff */
[----:B-----5:R1:W5:Y:S04]  /*5680*/  @P2 LDG.E R49, desc[UR40][R2.64] ;  /* 0x0000002802312981 */ /* 0x020368000c1e1900 */
[----:B------:R-:W-:Y:S01]  /*5690*/  @!P2 PRMT R96, R0, 0x7610, R96 ;  /* 0x000076100060a816 */ /* 0x000fe20000000060 */
[----:B-1----:R-:W2:Y:S06]  /*56a0*/  @!P2 LDC R49, c[0x0][0x880] ;  /* 0x00022000ff31ab82 */ /* 0x002eac0000000800 */
.L_x_92:
[----:B------:R-:W-:Y:S05]  /*56b0*/  @!P4 BRA `(.L_x_93) ;  /* 0x000000000020c947 */ /* 0x000fea0003800000 */
[----:B------:R-:W-:Y:S04]  /*56c0*/  ISETP.NE.U32.AND P2, PT, R80, RZ, PT ;  /* 0x000000ff5000720c */ /* 0x000fe80003f45070 */
[----:B------:R-:W-:Y:S11]  /*56d0*/  ISETP.NE.AND.EX P2, PT, R81, RZ, PT, P2 ;  /* 0x000000ff5100720c */ /* 0x000ff60003f45320 */
[----:B------:R-:W-:Y:S02]  /*56e0*/  @!UPT UIADD3 URZ, UPT, UPT, URZ, URZ, URZ ;  /* 0x000000fffffff290 */ /* 0x000fe4000fffe0ff */
[----:B------:R-:W1:Y:S01]  /*56f0*/  @P2 LDC.64 R2, c[0x0][0x8a8] ;  /* 0x00022a00ff022b82 */ /* 0x000e620000000a00 */
[----:B------:R-:W-:Y:S04]  /*5700*/  @P2 IMAD R0, R82, UR36, RZ ;  /* 0x0000002452002c24 */ /* 0x000fe8000f8e02ff */
[----:B-1----:R-:W-:Y:S05]  /*5710*/  @P2 IMAD.WIDE R2, R0, 0x4, R2 ;  /* 0x0000000400022825 */ /* 0x002fea00078e0202 */
[----:B-----5:R1:W5:Y:S02]  /*5720*/  @P2 LDG.E R47, desc[UR40][R2.64] ;  /* 0x00000028022f2981 */ /* 0x020364000c1e1900 */
[----:B-1----:R-:W3:Y:S02]  /*5730*/  @!P2 LDC R47, c[0x0][0x8a0] ;  /* 0x00022800ff2fab82 */ /* 0x002ee40000000800 */
.L_x_93:
[----:B--2--5:R-:W-:Y:S01]  /*5740*/  @P0 FSETP.NEU.AND P4, PT, R49, RZ, PT ;  /* 0x000000ff3100020b */ /* 0x024fe20003f8d000 */
[----:B------:R-:W-:Y:S01]  /*5750*/  IMAD.U32 R0, RZ, RZ, UR4 ;  /* 0x00000004ff007e24 */ /* 0x000fe2000f8e00ff */
[----:B------:R-:W-:Y:S01]  /*5760*/  @P0 LOP3.LUT P2, RZ, R96, 0xff, RZ, 0xc0, !PT ;  /* 0x000000ff60ff0812 */ /* 0x000fe2000784c0ff */
[----:B------:R-:W-:Y:S01]  /*5770*/  BSSY B1, `(.L_x_94) ;  /* 0x0000039000017945 */ /* 0x000fe20003800000 */
[----:B------:R-:W-:Y:S02]  /*5780*/  @P0 SEL R9, RZ, 0xffffffff, P4 ;  /* 0xffffffffff090807 */ /* 0x000fe40002000000 */
[----:B------:R-:W-:Y:S02]  /*5790*/  CS2R R54, SRZ ;  /* 0x0000000000367805 */ /* 0x000fe4000001ff00 */
[----:B------:R-:W-:Y:S02]  /*57a0*/  LEA R92, R44, UR43, 0x3 ;  /* 0x0000002b2c5c7c11 */ /* 0x000fe4000f8e18ff */
[----:B------:R-:W-:Y:S02]  /*57b0*/  CS2R R52, SRZ ;  /* 0x0000000000347805 */ /* 0x000fe4000001ff00 */
[----:B------:R-:W-:Y:S02]  /*57c0*/  @P1 SEL R9, R0, R9, !P2 ;  /* 0x0000000900091207 */ /* 0x000fe40005000000 */
[----:B------:R-:W-:Y:S02]  /*57d0*/  CS2R R58, SRZ ;  /* 0x00000000003a7805 */ /* 0x000fe4000001ff00 */
[----:B------:R-:W-:Y:S02]  /*57e0*/  SHF.L.U32 R7, R108, 0x1f, RZ ;  /* 0x0000001f6c077819 */ /* 0x000fe400000006ff */
[----:B------:R-:W-:Y:S02]  /*57f0*/  CS2R R56, SRZ ;  /* 0x0000000000387805 */ /* 0x000fe4000001ff00 */
[----:B------:R-:W-:Y:S02]  /*5800*/  @P0 LOP3.LUT R9, R9, 0x1, RZ, 0xc0, !PT ;  /* 0x0000000109090812 */ /* 0x000fe400078ec0ff */
[C---:B------:R-:W-:Y:S02]  /*5810*/  LEA.HI R5, R44.reuse, R44, RZ, 0x1 ;  /* 0x0000002c2c057211 */ /* 0x040fe400078f08ff */
[----:B------:R-:W-:Y:S02]  /*5820*/  ISETP.NE.U32.OR P1, PT, R9, 0x1, !P0 ;  /* 0x000000010900780c */ /* 0x000fe40004725470 */
[----:B------:R-:W-:Y:S01]  /*5830*/  PLOP3.LUT P5, PT, PT, PT, PT, 0x8, 0x80 ;  /* 0x000000000080781c */ /* 0x000fe20003fae170 */
[C---:B------:R-:W-:Y:S01]  /*5840*/  IMAD.SHL.U32 R3, R5.reuse, 0x20, RZ ;  /* 0x0000002005037824 */ /* 0x040fe200078e00ff */
[----:B------:R-:W-:Y:S04]  /*5850*/  LOP3.LUT R5, R5, 0xffe, RZ, 0xc0, !PT ;  /* 0x00000ffe05057812 */ /* 0x000fe800078ec0ff */
[----:B------:R-:W-:Y:S01]  /*5860*/  LOP3.LUT R3, R3, 0xffffffc0, RZ, 0xc0, !PT ;  /* 0xffffffc003037812 */ /* 0x000fe200078ec0ff */
[----:B------:R-:W-:Y:S04]  /*5870*/  IMAD.IADD R32, R44, 0x1, -R5 ;  /* 0x000000012c207824 */ /* 0x000fe800078e0a05 */
[----:B------:R-:W-:Y:S01]  /*5880*/  @P1 SHF.L.U32 R2, R106, 0x1f, RZ ;  /* 0x0000001f6a021819 */ /* 0x000fe200000006ff */
[----:B------:R-:W-:Y:S03]  /*5890*/  IMAD.IADD R3, R46, 0x1, R3 ;  /* 0x000000012e037824 */ /* 0x000fe600078e0203 */
[----:B------:R-:W1:Y:S01]  /*58a0*/  @P1 SYNCS.PHASECHK.TRANS64.TRYWAIT P0, [UR43+0xd0], R2 ;  /* 0x0000d002ff0015a7 */ /* 0x000e62000800112b */
[----:B------:R-:W-:Y:S01]  /*58b0*/  IMAD R32, R32, 0x100000, R3 ;  /* 0x0010000020207824 */ /* 0x000fe200078e0203 */
[----:B------:R2:W4:Y:S01]  /*58c0*/  SYNCS.PHASECHK.TRANS64.TRYWAIT P4, [R92+URZ+0x110], R7 ;  /* 0x000110075c0075a7 */ /* 0x00052200080811ff */
[----:B-1----:R-:W-:Y:S01]  /*58d0*/  @P1 PLOP3.LUT P5, PT, P0, PT, PT, 0x8, 0x80 ;  /* 0x000000000080181c */ /* 0x002fe200007ae170 */
[----:B------:R-:W-:Y:S01]  /*58e0*/  @!UPT UIADD3 URZ, UPT, UPT, URZ, URZ, URZ ;  /* 0x000000fffffff290 */ /* 0x000fe2000fffe0ff */
[----:B--2---:R-:W-:Y:S11]  /*58f0*/  @!P1 BRA `(.L_x_95) ;  /* 0x0000000000809947 */ /* 0x004ff60003800000 */
[----:B------:R-:W-:Y:S01]  /*5900*/  ISETP.NE.U32.AND P0, PT, RZ, UR38, PT ;  /* 0x00000026ff007c0c */ /* 0x000fe2000bf05070 */
[----:B------:R-:W-:Y:S01]  /*5910*/  BSSY B0, `(.L_x_96) ;  /* 0x0000012000007945 */ /* 0x000fe20003800000 */
[----:B------:R-:W-:Y:S02]  /*5920*/  FSETP.NEU.AND P2, PT, R49, RZ, PT ;  /* 0x000000ff3100720b */ /* 0x000fe40003f4d000 */
[----:B------:R-:W-:Y:S02]  /*5930*/  CS2R R58, SRZ ;  /* 0x00000000003a7805 */ /* 0x000fe4000001ff00 */
[----:B------:R-:W-:Y:S02]  /*5940*/  ISETP.NE.AND.EX P0, PT, RZ, UR39, PT, P0 ;  /* 0x00000027ff007c0c */ /* 0x000fe4000bf05300 */
[----:B------:R-:W-:Y:S02]  /*5950*/  CS2R R56, SRZ ;  /* 0x0000000000387805 */ /* 0x000fe4000001ff00 */
[----:B------:R-:W-:Y:S02]  /*5960*/  LOP3.LUT P1, RZ, R96, 0xff, RZ, 0xc0, !PT ;  /* 0x000000ff60ff7812 */ /* 0x000fe4000782c0ff */
[----:B------:R-:W-:Y:S02]  /*5970*/  CS2R R54, SRZ ;  /* 0x0000000000367805 */ /* 0x000fe4000001ff00 */
[----:B------:R-:W-:Y:S02]  /*5980*/  SEL R0, RZ, 0xffffffff, P2 ;  /* 0xffffffffff007807 */ /* 0x000fe40001000000 */
[----:B------:R-:W-:Y:S02]  /*5990*/  CS2R R52, SRZ ;  /* 0x0000000000347805 */ /* 0x000fe4000001ff00 */
[----:B------:R-:W-:Y:S04]  /*59a0*/  SEL R3, RZ, 0xffffffff, P0 ;  /* 0xffffffffff037807 */ /* 0x000fe80000000000 */
[----:B------:R-:W-:Y:S04]  /*59b0*/  @P3 SEL R0, R3, R0, !P1 ;  /* 0x0000000003003207 */ /* 0x000fe80004800000 */
[----:B------:R-:W-:Y:S04]  /*59c0*/  LOP3.LUT R0, R0, 0x1, RZ, 0xc0, !PT ;  /* 0x0000000100007812 */ /* 0x000fe800078ec0ff */
[----:B------:R-:W-:Y:S01]  /*59d0*/  ISETP.NE.U32.AND P0, PT, R0, 0x1, PT ;  /* 0x000000010000780c */ /* 0x000fe20003f05070 */
[----:B------:R-:W-:Y:S01]  /*59e0*/  @!UPT UIADD3 URZ, UPT, UPT, URZ, URZ, URZ ;  /* 0x000000fffffff290 */ /* 0x000fe2000fffe0ff */
[----:B------:R-:W-:Y:S11]  /*59f0*/  @!P5 BRA `(.L_x_97) ;  /* 0x00000000000cd947 */ /* 0x000ff60003800000 */
[----:B------:R-:W-:Y:S04]  /*5a00*/  SHF.L.U32 R3, R106, 0x1f, RZ ;  /* 0x0000001f6a037819 */ /* 0x000fe800000006ff */
[----:B------:R-:W1:Y:S02]  /*5a10*/  SYNCS.PHASECHK.TRANS64.TRYWAIT P1, [UR43+0xd0], R3 ;  /* 0x0000d003ff0075a7 */ /* 0x000e64000802112b */
[----:B-1----:R-:W-:Y:S05]  /*5a20*/  @!P1 BRA `(.L_x_98) ;  /* 0x00000018002c9947 */ /* 0x002fea0003800000 */
.L_x_97:
[----:B------:R-:W-:Y:S05]  /*5a30*/  BSYNC B0 ;  /* 0x0000000000007941 */ /* 0x000fea0003800000 */
.L_x_96:
[----:B------:R2:W1:Y:S01]  /*5a40*/  @P0 LDS.128 R56, [R103+UR43+0x200] ;  /* 0x0002002b67380984 */ /* 0x0004620008000c00 */
[----:B------:R-:W-:Y:S01]  /*5a50*/  UIADD3 UR4, UPT, UPT, UR43, 0xd8, URZ ;  /* 0x000000d82b047890 */ /* 0x000fe2000fffe0ff */
[----:B------:R-:W-:Y:S02]  /*5a60*/  LOP3.LUT R106, R106, 0x1, RZ, 0x3c, !PT ;  /* 0x000000016a6a7812 */ /* 0x000fe400078e3cff */
[----:B------:R2:W1:Y:S01]  /*5a70*/  @P0 LDS.128 R52, [R102+0x10] ;  /* 0x0000100066340984 */ /* 0x0004620000000c00 */
[----:B------:R-:W-:Y:S01]  /*5a80*/  UPRMT UR4, UR37, 0x654, UR4 ;  /* 0x0000065425047896 */ /* 0x000fe20008000004 */
[----:B------:R-:W-:Y:S01]  /*5a90*/  @!PT LDS RZ, [RZ] ;  /* 0x00000000fffff984 */ /* 0x000fe20000000800 */
[----:B------:R-:W-:Y:S01]  /*5aa0*/  @!PT LDS RZ, [RZ] ;  /* 0x00000000fffff984 */ /* 0x000fe20000000800 */
[----:B------:R-:W-:Y:S01]  /*5ab0*/  @!PT LDS RZ, [RZ] ;  /* 0x00000000fffff984 */ /* 0x000fe20000000800 */
[----:B------:R-:W-:Y:S01]  /*5ac0*/  @!PT LDS RZ, [RZ] ;  /* 0x00000000fffff984 */ /* 0x000fe20000000800 */
[----:B------:R5:W-:Y:S06]  /*5ad0*/  MEMBAR.ALL.CTA ;  /* 0x0000000000007992 */ /* 0x000bec0000008000 */
[----:B-----5:R-:W5:Y:S02]  /*5ae0*/  FENCE.VIEW.ASYNC.S ;  /* 0x00000000000073c6 */ /* 0x020f640000000000 */
[----:B-----5:R-:W-:Y:S03]  /*5af0*/  SYNCS.ARRIVE.TRANS64.RED.A1T0 RZ, [UR4], RZ ;  /* 0x000000ffffff79a7 */ /* 0x020fe60008100404 */
.L_x_95:
[----:B------:R-:W-:Y:S05]  /*5b00*/  BSYNC B1 ;  /* 0x0000000000017941 */ /* 0x000fea0003800000 */
.L_x_94:
[----:B-1----:R-:W-:Y:S04]  /*5b10*/  SHF.R.U32.HI R3, RZ, 0x15, R32 ;  /* 0x00000015ff037819 */ /* 0x002fe80000011620 */
[----:B------:R-:W-:Y:S01]  /*5b20*/  LOP3.LUT P0, RZ, R3, 0x3, R104, 0x48, !PT ;  /* 0x0000000303ff7812 */ /* 0x000fe20007804868 */
[----:B------:R-:W-:Y:S01]  /*5b30*/  @!UPT UIADD3 URZ, UPT, UPT, URZ, URZ, URZ ;  /* 0x000000fffffff290 */ /* 0x000fe2000fffe0ff */
[----:B----4-:R-:W-:Y:S11]  /*5b40*/  @P4 BRA `(.L_x_99) ;  /* 0x0000000000084947 */ /* 0x010ff60003800000 */
[----:B------:R-:W1:Y:S02]  /*5b50*/  SYNCS.PHASECHK.TRANS64.TRYWAIT P1, [R92+URZ+0x110], R7 ;  /* 0x000110075c0075a7 */ /* 0x000e6400080211ff */
[----:B-1----:R-:W-:Y:S05]  /*5b60*/  @!P1 BRA `(.L_x_100) ;  /* 0x0000001400f49947 */ /* 0x002fea0003800000 */
.L_x_99:
[----:B------:R-:W-:Y:S05]  /*5b70*/  @!P0 BRA `(.L_x_101) ;  /* 0x0000000000408947 */ /* 0x000fea0003800000 */
[----:B------:R-:W4:Y:S01]  /*5b80*/  LDCU.64 UR8, c[0x4][0x70] ;  /* 0x01000e00ff0877ac */ /* 0x000f220008000a00 */
[----:B------:R-:W-:Y:S01]  /*5b90*/  MOV R3, 0x0 ;  /* 0x0000000000037802 */ /* 0x000fe20000000f00 */
[----:B------:R-:W-:Y:S02]  /*5ba0*/  HFMA2 R12, -RZ, RZ, 0, 5.9604644775390625e-08 ;  /* 0x00000001ff0c7431 */ /* 0x000fe400000001ff */
[----:B------:R-:W-:Y:S02]  /*5bb0*/  IMAD.MOV.U32 R8, RZ, RZ, 0x192 ;  /* 0x00000192ff087424 */ /* 0x000fe400078e00ff */
[----:B------:R-:W-:Y:S01]  /*5bc0*/  IMAD.MOV.U32 R13, RZ, RZ, RZ ;  /* 0x000000ffff0d7224 */ /* 0x000fe200078e00ff */
[----:B------:R-:W1:Y:S01]  /*5bd0*/  LDCU.64 UR6, c[0x4][0x78] ;  /* 0x01000f00ff0677ac */ /* 0x000e620008000a00 */
[----:B------:R-:W2:Y:S01]  /*5be0*/  LDC.64 R2, c[0x4][R3] ;  /* 0x0100000003027b82 */ /* 0x000ea20000000a00 */
[----:B------:R-:W5:Y:S01]  /*5bf0*/  LDCU.64 UR4, c[0x4][0x10] ;  /* 0x01000200ff0477ac */ /* 0x000f620008000a00 */
[----:B----4-:R-:W-:Y:S01]  /*5c00*/  MOV R5, UR9 ;  /* 0x0000000900057c02 */ /* 0x010fe20008000f00 */
[----:B------:R-:W-:Y:S01]  /*5c10*/  IMAD.U32 R4, RZ, RZ, UR8 ;  /* 0x00000008ff047e24 */ /* 0x000fe2000f8e00ff */
[----:B-1----:R-:W-:Y:S01]  /*5c20*/  MOV R7, UR7 ;  /* 0x0000000700077c02 */ /* 0x002fe20008000f00 */
[----:B------:R-:W-:Y:S01]  /*5c30*/  IMAD.U32 R6, RZ, RZ, UR6 ;  /* 0x00000006ff067e24 */ /* 0x000fe2000f8e00ff */
[----:B-----5:R-:W-:Y:S01]  /*5c40*/  MOV R11, UR5 ;  /* 0x00000005000b7c02 */ /* 0x020fe20008000f00 */
[----:B------:R-:W-:Y:S02]  /*5c50*/  IMAD.U32 R10, RZ, RZ, UR4 ;  /* 0x00000004ff0a7e24 */ /* 0x000fe4000f8e00ff */
[----:B------:R-:W-:Y:S07]  /*5c60*/  LEPC R20, `(.L_x_101) ;  /* 0x000000001014794e */ /* 0x000fee0000000000 */
[----:B--23--:R-:W-:Y:S05]  /*5c70*/  CALL.ABS.NOINC R2 ;  /* 0x0000000002007343 */ /* 0x00cfea0003c00000 */
.L_x_101:
[----:B------:R-:W-:Y:S01]  /*5c80*/  LOP3.LUT P0, RZ, R101, 0x60, RZ, 0xc0, !PT ;  /* 0x0000006065ff7812 */ /* 0x000fe2000780c0ff */
[----:B------:R-:W-:Y:S05]  /*5c90*/  WARPSYNC.ALL ;  /* 0x0000000000007948 */ /* 0x000fea0003800000 */
[----:B------:R-:W-:Y:S01]  /*5ca0*/  R2UR UR4, R32 ;  /* 0x00000000200472ca */ /* 0x000fe200000e0000 */
[----:B------:R-:W-:Y:S01]  /*5cb0*/  BSSY.RECONVERGENT B0, `(.L_x_102) ;  /* 0x00000a0000007945 */ /* 0x000fe20003800200 */
[-C--:B------:R-:W-:Y:S02]  /*5cc0*/  F2FP.F16.E4M3.UNPACK_B R50, R56.reuse ;  /* 0x00000038ff32723e */ /* 0x080fe400020006ff */
[----:B------:R-:W-:Y:S02]  /*5cd0*/  F2FP.F16.E4M3.UNPACK_B R63, R56.H1 ;  /* 0x00000038ff3f723e */ /* 0x000fe400030006ff */
[-C--:B------:R-:W-:Y:S01]  /*5ce0*/  F2FP.F16.E4M3.UNPACK_B R56, R57.reuse ;  /* 0x00000039ff38723e */ /* 0x080fe200020006ff */
[--C-:B------:R-:W-:Y:S01]  /*5cf0*/  HADD2.F32 R48, -RZ, R50.reuse.H0_H0 ;  /* 0x20000032ff307230 */ /* 0x100fe20000004100 */
[----:B------:R-:W-:Y:S01]  /*5d00*/  F2FP.F16.E4M3.UNPACK_B R57, R57.H1 ;  /* 0x00000039ff39723e */ /* 0x000fe200030006ff */
[----:B------:R-:W-:Y:S01]  /*5d10*/  HADD2.F32 R50, -RZ, R50.H1_H1 ;  /* 0x30000032ff327230 */ /* 0x000fe20000004100 */
[-C--:B------:R-:W-:Y:S01]  /*5d20*/  F2FP.F16.E4M3.UNPACK_B R66, R52.reuse ;  /* 0x00000034ff42723e */ /* 0x080fe200020006ff */
[--C-:B------:R-:W-:Y:S01]  /*5d30*/  HADD2.F32 R51, -RZ, R63.reuse.H0_H0 ;  /* 0x2000003fff337230 */ /* 0x100fe20000004100 */
[----:B------:R-:W-:Y:S01]  /*5d40*/  F2FP.F16.E4M3.UNPACK_B R68, R52.H1 ;  /* 0x00000034ff44723e */ /* 0x000fe200030006ff */
[----:B-1----:R-:W-:Y:S01]  /*5d50*/  LDTM.16dp32bit_t0_t15.x32 R4, tmem[UR4] ;  /* 0x00000004000479ee */ /* 0x002fe20008a80000 */
[----:B------:R-:W3:Y:S01]  /*5d60*/  LDTM.16dp32bit_t16_t31.x32 R4, tmem[UR4+0x20] ;  /* 0x00002004000479ee */ /* 0x000ee20008aa0000 */
[----:B------:R-:W-:Y:S01]  /*5d70*/  NOP ;  /* 0x0000000000007918 */ /* 0x000fe20000000000 */
[----:B------:R-:W-:Y:S01]  /*5d80*/  R2UR UR5, R92 ;  /* 0x000000005c0572ca */ /* 0x000fe200000e0000 */
[--C-:B------:R-:W-:Y:S01]  /*5d90*/  HADD2.F32 R65, -RZ, R66.reuse.H0_H0 ;  /* 0x20000042ff417230 */ /* 0x100fe20000004100 */
[----:B------:R-:W-:Y:S01]  /*5da0*/  F2FP.F16.E4M3.UNPACK_B R61, R58 ;  /* 0x0000003aff3d723e */ /* 0x000fe200020006ff */
[----:B------:R-:W-:Y:S01]  /*5db0*/  HADD2.F32 R67, -RZ, R66.H1_H1 ;  /* 0x30000042ff437230 */ /* 0x000fe20000004100 */
[-C--:B------:R-:W-:Y:S01]  /*5dc0*/  F2FP.F16.E4M3.UNPACK_B R70, R53.reuse ;  /* 0x00000035ff46723e */ /* 0x080fe200020006ff */
[----:B------:R-:W-:Y:S01]  /*5dd0*/  HADD2.F32 R52, -RZ, R63.H1_H1 ;  /* 0x3000003fff347230 */ /* 0x000fe20000004100 */
[----:B------:R-:W-:Y:S01]  /*5de0*/  F2FP.F16.E4M3.UNPACK_B R72, R53.H1 ;  /* 0x00000035ff48723e */ /* 0x000fe200030006ff */
[----:B------:R-:W-:Y:S01]  /*5df0*/  HADD2.F32 R53, -RZ, R56.H0_H0 ;  /* 0x20000038ff357230 */ /* 0x000fe20000004100 */
[-C--:B------:R-:W-:Y:S01]  /*5e00*/  F2FP.F16.E4M3.UNPACK_B R74, R54.reuse ;  /* 0x00000036ff4a723e */ /* 0x080fe200020006ff */
[----:B------:R-:W-:Y:S01]  /*5e10*/  HADD2.F32 R69, -RZ, R70.H0_H0 ;  /* 0x20000046ff457230 */ /* 0x000fe20000004100 */
[----:B------:R-:W-:Y:S01]  /*5e20*/  F2FP.F16.E4M3.UNPACK_B R76, R54.H1 ;  /* 0x00000036ff4c723e */ /* 0x000fe200030006ff */
[----:B------:R-:W-:Y:S01]  /*5e30*/  HADD2.F32 R54, -RZ, R56.H1_H1 ;  /* 0x30000038ff367230 */ /* 0x000fe20000004100 */
[----:B------:R-:W-:Y:S01]  /*5e40*/  F2FP.F16.E4M3.UNPACK_B R60, R58.H1 ;  /* 0x0000003aff3c723e */ /* 0x000fe200030006ff */
[----:B------:R-:W-:Y:S01]  /*5e50*/  UIADD3 UR5, UPT, UPT, UR5, 0x130, URZ ;  /* 0x0000013005057890 */ /* 0x000fe2000fffe0ff */
[----:B------:R-:W-:Y:S01]  /*5e60*/  HADD2.F32 R58, -RZ, R61.H1_H1 ;  /* 0x3000003dff3a7230 */ /* 0x000fe20000004100 */
[----:B------:R-:W-:Y:S01]  /*5e70*/  F2FP.F16.E4M3.UNPACK_B R77, R55 ;  /* 0x00000037ff4d723e */ /* 0x000fe200020006ff */
[----:B------:R-:W-:Y:S01]  /*5e80*/  HADD2.F32 R70, -RZ, R70.H1_H1 ;  /* 0x30000046ff467230 */ /* 0x000fe20000004100 */
[----:B------:R-:W-:Y:S01]  /*5e90*/  UPRMT UR5, UR37, 0x654, UR5 ;  /* 0x0000065425057896 */ /* 0x000fe20008000005 */
[--C-:B------:R-:W-:Y:S01]  /*5ea0*/  HADD2.F32 R73, -RZ, R74.reuse.H0_H0 ;  /* 0x2000004aff497230 */ /* 0x100fe20000004100 */
[----:B------:R-:W-:Y:S01]  /*5eb0*/  F2FP.F16.E4M3.UNPACK_B R62, R59 ;  /* 0x0000003bff3e723e */ /* 0x000fe200020006ff */
[----:B------:R-:W-:Y:S01]  /*5ec0*/  HADD2.F32 R74, -RZ, R74.H1_H1 ;  /* 0x3000004aff4a7230 */ /* 0x000fe20000004100 */
[----:B------:R-:W-:Y:S01]  /*5ed0*/  F2FP.F16.E4M3.UNPACK_B R78, R55.H1 ;  /* 0x00000037ff4e723e */ /* 0x000fe200030006ff */
[C---:B---3--:R-:W-:Y:S01]  /*5ee0*/  FMUL R4, R47.reuse, R4 ;  /* 0x000000042f047220 */ /* 0x048fe20000400000 */
[C---:B------:R-:W-:Y:S01]  /*5ef0*/  FMUL R5, R47.reuse, R5 ;  /* 0x000000052f057220 */ /* 0x040fe20000400000 */
[C---:B------:R-:W-:Y:S01]  /*5f00*/  FMUL R8, R47.reuse, R8 ;  /* 0x000000082f087220 */ /* 0x040fe20000400000 */
[----:B------:R-:W-:Y:S01]  /*5f10*/  FMUL R9, R47, R9 ;  /* 0x000000092f097220 */ /* 0x000fe20000400000 */
[----:B------:R-:W-:Y:S01]  /*5f20*/  SYNCS.ARRIVE.TRANS64.RED.A1T0 RZ, [UR5], RZ ;  /* 0x000000ffffff79a7 */ /* 0x000fe20008100405 */
[C---:B------:R-:W-:Y:S01]  /*5f30*/  FFMA R4, R49.reuse, R48, R4 ;  /* 0x0000003031047223 */ /* 0x040fe20000000004 */
[----:B------:R-:W-:Y:S01]  /*5f40*/  FFMA R5, R49, R50, R5 ;  /* 0x0000003231057223 */ /* 0x000fe20000000005 */
[C---:B------:R-:W-:Y:S01]  /*5f50*/  FMUL R12, R47.reuse, R12 ;  /* 0x0000000c2f0c7220 */ /* 0x040fe20000400000 */
        /* <DEDUP_REMOVED lines=9> */
[----:B------:R-:W-:Y:S02]  /*5ff0*/  HADD2.F32 R48, -RZ, R77.H1_H1 ;  /* 0x3000004dff307230 */ /* 0x000fe40000004100 */
[C---:B------:R-:W-:Y:S01]  /*6000*/  FMUL R28, R47.reuse, R32 ;  /* 0x000000202f1c7220 */ /* 0x040fe20000400000 */
[C---:B------:R-:W-:Y:S01]  /*6010*/  FMUL R29, R47.reuse, R33 ;  /* 0x000000212f1d7220 */ /* 0x040fe20000400000 */
[C---:B------:R-:W-:Y:S01]  /*6020*/  FMUL R6, R47.reuse, R6 ;  /* 0x000000062f067220 */ /* 0x040fe20000400000 */
[C---:B------:R-:W-:Y:S01]  /*6030*/  FMUL R7, R47.reuse, R7 ;  /* 0x000000072f077220 */ /* 0x040fe20000400000 */
[--C-:B------:R-:W-:Y:S02]  /*6040*/  HADD2.F32 R55, -RZ, R57.reuse.H0_H0 ;  /* 0x20000039ff377230 */ /* 0x100fe40000004100 */
[----:B------:R-:W-:Y:S01]  /*6050*/  FMUL R10, R47, R10 ;  /* 0x0000000a2f0a7220 */ /* 0x000fe20000400000 */
[C---:B------:R-:W-:Y:S01]  /*6060*/  FFMA R6, R49.reuse, R51, R6 ;  /* 0x0000003331067223 */ /* 0x040fe20000000006 */
[----:B------:R-:W-:Y:S02]  /*6070*/  HADD2.F32 R56, -RZ, R57.H1_H1 ;  /* 0x30000039ff387230 */ /* 0x000fe40000004100 */
[C---:B------:R-:W-:Y:S01]  /*6080*/  FFMA R7, R49.reuse, R52, R7 ;  /* 0x0000003431077223 */ /* 0x040fe20000000007 */
[C---:B------:R-:W-:Y:S01]  /*6090*/  FFMA R8, R49.reuse, R53, R8 ;  /* 0x0000003531087223 */ /* 0x040fe20000000008 */
[C---:B------:R-:W-:Y:S01]  /*60a0*/  FFMA R9, R49.reuse, R54, R9 ;  /* 0x0000003631097223 */ /* 0x040fe20000000009 */
[----:B------:R-:W-:Y:S02]  /*60b0*/  HADD2.F32 R57, -RZ, R61.H0_H0 ;  /* 0x2000003dff397230 */ /* 0x000fe40000004100 */
[----:B------:R-:W-:Y:S01]  /*60c0*/  FFMA R10, R49, R55, R10 ;  /* 0x00000037310a7223 */ /* 0x000fe2000000000a */
[----:B------:R-:W-:Y:S01]  /*60d0*/  F2FP.SATFINITE.E4M3.F32.PACK_AB_MERGE_C R92, R7, R6, RZ ;  /* 0x00000006075c723e */ /* 0x000fe200048070ff */
[----:B------:R-:W-:Y:S02]  /*60e0*/  HADD2.F32 R61, -RZ, R62.H0_H0 ;  /* 0x2000003eff3d7230 */ /* 0x000fe40000004100 */
[----:B------:R-:W-:Y:S01]  /*60f0*/  FMUL R11, R47, R11 ;  /* 0x0000000b2f0b7220 */ /* 0x000fe20000400000 */
[----:B------:R-:W-:Y:S01]  /*6100*/  F2FP.F16.E4M3.UNPACK_B R64, R59.H1 ;  /* 0x0000003bff40723e */ /* 0x000fe200030006ff */
[----:B------:R-:W-:Y:S01]  /*6110*/  HADD2.F32 R59, -RZ, R60.H0_H0 ;  /* 0x2000003cff3b7230 */ /* 0x000fe20000004100 */
[----:B------:R-:W-:Y:S01]  /*6120*/  F2FP.SATFINITE.E4M3.F32.PACK_AB_MERGE_C R92, R5, R4, R92 ;  /* 0x00000004055c723e */ /* 0x000fe2000480705c */
[C---:B------:R-:W-:Y:S01]  /*6130*/  FFMA R11, R49.reuse, R56, R11 ;  /* 0x00000038310b7223 */ /* 0x040fe2000000000b */
[C---:B------:R-:W-:Y:S01]  /*6140*/  FFMA R12, R49.reuse, R57, R12 ;  /* 0x00000039310c7223 */ /* 0x040fe2000000000c */
[----:B------:R-:W-:Y:S01]  /*6150*/  FFMA R13, R49, R58, R13 ;  /* 0x0000003a310d7223 */ /* 0x000fe2000000000d */
[----:B------:R-:W-:Y:S02]  /*6160*/  HADD2.F32 R62, -RZ, R62.H1_H1 ;  /* 0x3000003eff3e7230 */ /* 0x000fe40000004100 */
[----:B------:R-:W-:Y:S01]  /*6170*/  FMUL R14, R47, R14 ;  /* 0x0000000e2f0e7220 */ /* 0x000fe20000400000 */
[----:B------:R-:W-:Y:S01]  /*6180*/  HADD2.F32 R60, -RZ, R60.H1_H1 ;  /* 0x3000003cff3c7230 */ /* 0x000fe20000004100 */
[----:B------:R-:W-:Y:S01]  /*6190*/  F2FP.SATFINITE.E4M3.F32.PACK_AB_MERGE_C R93, R11, R10, RZ ;  /* 0x0000000a0b5d723e */ /* 0x000fe200048070ff */
[----:B------:R-:W-:Y:S02]  /*61a0*/  HADD2.F32 R51, -RZ, R77.H0_H0 ;  /* 0x2000004dff337230 */ /* 0x000fe40000004100 */
[----:B------:R-:W-:Y:S01]  /*61b0*/  FFMA R14, R49, R59, R14 ;  /* 0x0000003b310e7223 */ /* 0x000fe2000000000e */
[----:B------:R-:W-:Y:S01]  /*61c0*/  FMUL R15, R47, R15 ;  /* 0x0000000f2f0f7220 */ /* 0x000fe20000400000 */
[--C-:B------:R-:W-:Y:S01]  /*61d0*/  HADD2.F32 R63, -RZ, R64.reuse.H0_H0 ;  /* 0x20000040ff3f7230 */ /* 0x100fe20000004100 */
[----:B------:R-:W-:Y:S01]  /*61e0*/  F2FP.SATFINITE.E4M3.F32.PACK_AB_MERGE_C R93, R9, R8, R93 ;  /* 0x00000008095d723e */ /* 0x000fe2000480705d */
[----:B------:R-:W-:Y:S02]  /*61f0*/  HADD2.F32 R64, -RZ, R64.H1_H1 ;  /* 0x30000040ff407230 */ /* 0x000fe40000004100 */
[C---:B------:R-:W-:Y:S01]  /*6200*/  FFMA R15, R49.reuse, R60, R15 ;  /* 0x0000003c310f7223 */ /* 0x040fe2000000000f */
[C---:B------:R-:W-:Y:S01]  /*6210*/  FFMA R16, R49.reuse, R61, R16 ;  /* 0x0000003d31107223 */ /* 0x040fe20000000010 */
[----:B------:R-:W-:Y:S01]  /*6220*/  FFMA R17, R49, R62, R17 ;  /* 0x0000003e31117223 */ /* 0x000fe20000000011 */
[C---:B------:R-:W-:Y:S01]  /*6230*/  FMUL R18, R47.reuse, R18 ;  /* 0x000000122f127220 */ /* 0x040fe20000400000 */
[C---:B------:R-:W-:Y:S01]  /*6240*/  FMUL R19, R47.reuse, R19 ;  /* 0x000000132f137220 */ /* 0x040fe20000400000 */
[--C-:B------:R-:W-:Y:S02]  /*6250*/  HADD2.F32 R66, -RZ, R68.reuse.H0_H0 ;  /* 0x20000044ff427230 */ /* 0x100fe40000004100 */
[----:B------:R-:W-:Y:S01]  /*6260*/  FMUL R3, R47, R22 ;  /* 0x000000162f037220 */ /* 0x000fe20000400000 */
[C---:B------:R-:W-:Y:S01]  /*6270*/  FFMA R18, R49.reuse, R63, R18 ;  /* 0x0000003f31127223 */ /* 0x040fe20000000012 */
[----:B------:R-:W-:Y:S02]  /*6280*/  HADD2.F32 R68, -RZ, R68.H1_H1 ;  /* 0x30000044ff447230 */ /* 0x000fe40000004100 */
[----:B------:R-:W-:Y:S01]  /*6290*/  FFMA R19, R49, R64, R19 ;  /* 0x0000004031137223 */ /* 0x000fe20000000013 */
[----:B------:R-:W-:Y:S01]  /*62a0*/  FMUL R23, R47, R23 ;  /* 0x000000172f177220 */ /* 0x000fe20000400000 */
[C---:B------:R-:W-:Y:S01]  /*62b0*/  FFMA R0, R49.reuse, R65, R0 ;  /* 0x0000004131007223 */ /* 0x040fe20000000000 */
[C---:B------:R-:W-:Y:S01]  /*62c0*/  FFMA R2, R49.reuse, R67, R2 ;  /* 0x0000004331027223 */ /* 0x040fe20000000002 */
[--C-:B------:R-:W-:Y:S02]  /*62d0*/  HADD2.F32 R71, -RZ, R72.reuse.H0_H0 ;  /* 0x20000048ff477230 */ /* 0x100fe40000004100 */
[----:B------:R-:W-:Y:S01]  /*62e0*/  FFMA R3, R49, R66, R3 ;  /* 0x0000004231037223 */ /* 0x000fe20000000003 */
[----:B------:R-:W-:Y:S02]  /*62f0*/  HADD2.F32 R72, -RZ, R72.H1_H1 ;  /* 0x30000048ff487230 */ /* 0x000fe40000004100 */
[----:B------:R-:W-:Y:S01]  /*6300*/  FMUL R22, R47, R26 ;  /* 0x0000001a2f167220 */ /* 0x000fe20000400000 */
        /* <DEDUP_REMOVED lines=18> */
[----:B------:R-:W-:Y:S01]  /*6430*/  F2FP.SATFINITE.E4M3.F32.PACK_AB_MERGE_C R94, R15, R14, RZ ;  /* 0x0000000e0f5e723e */ /* 0x000fe200048070ff */
[----:B------:R-:W-:Y:S01]  /*6440*/  FFMA R28, R49, R51, R28 ;  /* 0x00000033311c7223 */ /* 0x000fe2000000001c */
[----:B------:R-:W-:Y:S01]  /*6450*/  F2FP.SATFINITE.E4M3.F32.PACK_AB_MERGE_C R95, R19, R18, RZ ;  /* 0x00000012135f723e */ /* 0x000fe200048070ff */
[C---:B------:R-:W-:Y:S01]  /*6460*/  FFMA R29, R49.reuse, R48, R29 ;  /* 0x00000030311d7223 */ /* 0x040fe2000000001d */
[C---:B------:R-:W-:Y:S01]  /*6470*/  FFMA R30, R49.reuse, R77, R30 ;  /* 0x0000004d311e7223 */ /* 0x040fe2000000001e */
[----:B------:R-:W-:Y:S01]  /*6480*/  FFMA R35, R49, R50, R35 ;  /* 0x0000003231237223 */ /* 0x000fe20000000023 */
[----:B------:R-:W-:Y:S02]  /*6490*/  F2FP.SATFINITE.E4M3.F32.PACK_AB_MERGE_C R94, R13, R12, R94 ;  /* 0x0000000c0d5e723e */ /* 0x000fe4000480705e */
[----:B------:R-:W-:Y:S02]  /*64a0*/  F2FP.SATFINITE.E4M3.F32.PACK_AB_MERGE_C R95, R17, R16, R95 ;  /* 0x00000010115f723e */ /* 0x000fe4000480705f */
[----:B------:R-:W-:Y:S02]  /*64b0*/  F2FP.SATFINITE.E4M3.F32.PACK_AB_MERGE_C R113, R23, R3, RZ ;  /* 0x000000031771723e */ /* 0x000fe400048070ff */
[----:B------:R-:W-:Y:S01]  /*64c0*/  F2FP.SATFINITE.E4M3.F32.PACK_AB_MERGE_C R114, R27, R22, RZ ;  /* 0x000000161b72723e */ /* 0x000fe200048070ff */
[----:B------:R1:W-:Y:S01]  /*64d0*/  STS.128 [R103+UR43+0x1200], R92 ;  /* 0x0012005c67007988 */ /* 0x0003e20008000c2b */
[----:B------:R-:W-:Y:S02]  /*64e0*/  F2FP.SATFINITE.E4M3.F32.PACK_AB_MERGE_C R116, R31, R26, RZ ;  /* 0x0000001a1f74723e */ /* 0x000fe400048070ff */
[----:B------:R-:W-:Y:S02]  /*64f0*/  F2FP.SATFINITE.E4M3.F32.PACK_AB_MERGE_C R117, R35, R30, RZ ;  /* 0x0000001e2375723e */ /* 0x000fe400048070ff */
[----:B------:R-:W-:Y:S02]  /*6500*/  F2FP.SATFINITE.E4M3.F32.PACK_AB_MERGE_C R112, R2, R0, R113 ;  /* 0x000000000270723e */ /* 0x000fe40004807071 */
[----:B------:R-:W-:Y:S02]  /*6510*/  F2FP.SATFINITE.E4M3.F32.PACK_AB_MERGE_C R113, R21, R20, R114 ;  /* 0x000000141571723e */ /* 0x000fe40004807072 */
[----:B------:R-:W-:Y:S02]  /*6520*/  F2FP.SATFINITE.E4M3.F32.PACK_AB_MERGE_C R114, R25, R24, R116 ;  /* 0x000000181972723e */ /* 0x000fe40004807074 */
[----:B------:R-:W-:Y:S02]  /*6530*/  F2FP.SATFINITE.E4M3.F32.PACK_AB_MERGE_C R115, R29, R28, R117 ;  /* 0x0000001c1d73723e */ /* 0x000fe40004807075 */
[----:B------:R-:W-:Y:S03]  /*6540*/  IADD3 R116, PT, PT, R44, 0x1, RZ ;  /* 0x000000012c747810 */ /* 0x000fe60007ffe0ff */
[----:B------:R1:W-:Y:S01]  /*6550*/  STS.128 [R102+0x1010], R112 ;  /* 0x0010107066007388 */ /* 0x0003e20000000c00 */
[----:B------:R-:W-:Y:S01]  /*6560*/  @!PT LDS RZ, [RZ] ;  /* 0x00000000fffff984 */ /* 0x000fe20000000800 */
[----:B------:R-:W-:Y:S01]  /*6570*/  @!PT LDS RZ, [RZ] ;  /* 0x00000000fffff984 */ /* 0x000fe20000000800 */
[----:B------:R-:W-:Y:S01]  /*6580*/  @!PT LDS RZ, [RZ] ;  /* 0x00000000fffff984 */ /* 0x000fe20000000800 */
[----:B------:R-:W-:Y:S01]  /*6590*/  @!PT LDS RZ, [RZ] ;  /* 0x00000000fffff984 */ /* 0x000fe20000000800 */
[----:B------:R3:W-:Y:S07]  /*65a0*/  MEMBAR.ALL.CTA ;  /* 0x0000000000007992 */ /* 0x0007ee0000008000 */
[----:B---3--:R-:W3:Y:S02]  /*65b0*/  FENCE.VIEW.ASYNC.S ;  /* 0x00000000000073c6 */ /* 0x008ee40000000000 */
[----:B---3--:R-:W-:Y:S06]  /*65c0*/  BAR.SYNC.DEFER_BLOCKING 0x1, 0x80 ;  /* 0x0042000000007b1d */ /* 0x008fec0000010000 */
[----:B------:R-:W-:Y:S05]  /*65d0*/  @P0 BRA `(.L_x_103) ;  /* 0x0000000000340947 */ /* 0x000fea0003800000 */
[----:B------:R-:W-:Y:S01]  /*65e0*/  UIADD3 UR12, UPT, UPT, UR43, 0x1200, URZ ;  /* 0x000012002b0c7890 */ /* 0x000fe2000fffe0ff */
[----:B------:R-:W-:Y:S01]  /*65f0*/  R2UR UR9, R91 ;  /* 0x000000005b0972ca */ /* 0x000fe200000e0000 */
[----:B------:R-:W-:Y:S01]  /*6600*/  UIADD3 UR10, UP0, UPT, UR46, 0x680, URZ ;  /* 0x000006802e0a7890 */ /* 0x000fe2000ff1e0ff */
[----:B------:R-:W-:Y:S01]  /*6610*/  R2UR UR8, R97 ;  /* 0x00000000610872ca */ /* 0x000fe200000e0000 */
[----:B------:R-:W-:Y:S02]  /*6620*/  UMOV UR7, UR36 ;  /* 0x0000002400077c82 */ /* 0x000fe40008000000 */
[----:B------:R-:W-:Y:S01]  /*6630*/  IMAD.U32 R109, RZ, RZ, UR12 ;  /* 0x0000000cff6d7e24 */ /* 0x000fe2000f8e00ff */
[----:B------:R-:W-:Y:S04]  /*6640*/  UIADD3.X UR11, UPT, UPT, URZ, UR47, URZ, UP0, !UPT ;  /* 0x0000002fff0b7290 */ /* 0x000fe800087fe4ff */
[----:B------:R-:W-:Y:S03]  /*6650*/  R2UR UR4, R109 ;  /* 0x000000006d0472ca */ /* 0x000fe600000e0000 */
[----:B------:R-:W-:Y:S02]  /*6660*/  USHF.L.U32 UR5, UR9, 0x6, URZ ;  /* 0x0000000609057899 */ /* 0x000fe400080006ff */
[----:B------:R-:W-:Y:S09]  /*6670*/  USHF.L.U32 UR6, UR8, 0x6, URZ ;  /* 0x0000000608067899 */ /* 0x000ff200080006ff */
[----:B------:R3:W-:Y:S01]  /*6680*/  UTMASTG.3D [UR4], [UR10] ;  /* 0x000000040a0073b5 */ /* 0x0007e20008010000 */
[----:B------:R0:W-:Y:S01]  /*6690*/  UTMACMDFLUSH ;  /* 0x00000000000079b7 */ /* 0x0001e20000000000 */
[----:B---3--:R-:W-:Y:S04]  /*66a0*/  DEPBAR.LE SB0, 0x0 ;  /* 0x000080000000791a */ /* 0x008fe80000000000 */
.L_x_103:
[----:B------:R-:W-:Y:S05]  /*66b0*/  BSYNC.RECONVERGENT B0 ;  /* 0x0000000000007941 */ /* 0x000fea0003800200 */
.L_x_102:
[----:B------:R-:W-:Y:S01]  /*66c0*/  BAR.SYNC.DEFER_BLOCKING 0x1, 0x80 ;  /* 0x0042000000007b1d */ /* 0x000fe20000010000 */
[----:B------:R-:W-:Y:S01]  /*66d0*/  ISETP.NE.AND P2, PT, R110, RZ, PT ;  /* 0x000000ff6e00720c */ /* 0x000fe20003f45270 */
[----:B------:R-:W-:Y:S01]  /*66e0*/  IMAD.IADD R91, R43, 0x1, R79 ;  /* 0x000000012b5b7824 */ /* 0x000fe200078e024f */
[----:B------:R-:W-:Y:S01]  /*66f0*/  ISETP.NE.AND P0, PT, R111, 0x2, PT ;  /* 0x000000026f00780c */ /* 0x000fe20003f05270 */
[----:B------:R-:W-:Y:S01]  /*6700*/  IMAD.IADD R97, R45, 0x1, R90 ;  /* 0x000000012d617824 */ /* 0x000fe200078e025a */
[----:B------:R-:W-:Y:S02]  /*6710*/  ISETP.NE.AND P1, PT, R116, 0x4, PT ;  /* 0x000000047400780c */ /* 0x000fe40003f25270 */
[----:B------:R-:W-:Y:S02]  /*6720*/  SEL R0, RZ, 0x1, P0 ;  /* 0x00000001ff007807 */ /* 0x000fe40000000000 */
[----:B------:R-:W-:Y:S02]  /*6730*/  SEL R3, RZ, 0x1, P1 ;  /* 0x00000001ff037807 */ /* 0x000fe40000800000 */
[----:B------:R-:W-:Y:S02]  /*6740*/  LOP3.LUT R107, R107, R0, RZ, 0x3c, !PT ;  /* 0x000000006b6b7212 */ /* 0x000fe400078e3cff */
[----:B------:R-:W-:Y:S02]  /*6750*/  LOP3.LUT R108, R108, R3, RZ, 0x3c, !PT ;  /* 0x000000036c6c7212 */ /* 0x000fe400078e3cff */
[----:B------:R-:W-:Y:S02]  /*6760*/  @P2 R2UR UR36, R105 ;  /* 0x00000000692422ca */ /* 0x000fe400000e0000 */
[----:B------:R-:W-:Y:S02]  /*6770*/  SEL R111, R111, RZ, P0 ;  /* 0x000000ff6f6f7207 */ /* 0x000fe40000000000 */
[----:B------:R-:W-:Y:S01]  /*6780*/  SEL R44, R116, RZ, P1 ;  /* 0x000000ff742c7207 */ /* 0x000fe20000800000 */
[----:B------:R-:W-:Y:S10]  /*6790*/  @P2 BRA `(.L_x_104) ;  /* 0xffffffe400842947 */ /* 0x000ff4000383ffff */
[----:B------:R-:W-:Y:S05]  /*67a0*/  EXIT ;  /* 0x000000000000794d */ /* 0x000fea0003800000 */
.L_x_20:
[----:B--2---:R2:W1:Y:S02]  /*67b0*/  SYNCS.PHASECHK.TRANS64.TRYWAIT P0, [R3+URZ+0x160], R2 ;  /* 0x00016002030075a7 */ /* 0x00446400080011ff */
[----:B-1----:R-:W-:Y:S05]  /*67c0*/  @!P0 NANOSLEEP.SYNCS 0x989680 ;  /* 0x009896800000895d */ /* 0x002fea0003900000 */
[----:B------:R-:W1:Y:S02]  /*67d0*/  @!P0 SYNCS.PHASECHK.TRANS64 P0, [R3+URZ+0x160], R2 ;  /* 0x00016002030085a7 */ /* 0x000e6400080010ff */
[----:B-1----:R-:W-:Y:S05]  /*67e0*/  @!P0 BRA `(.L_x_20) ;  /* 0xfffffffc00f08947 */ /* 0x002fea000383ffff */
[----:B------:R-:W-:Y:S05]  /*67f0*/  BRA `(.L_x_105) ;  /* 0xffffffac00b47947 */ /* 0x000fea000383ffff */
.L_x_23:
[----:B-1----:R-:W-:-:S07]  /*6800*/  MOV R2, UR33 ;  /* 0x0000002100027c02 */ /* 0x002fce0008000f00 */
.L_x_106:
[----:B-1----:R1:W2:Y:S02]  /*6810*/  SYNCS.PHASECHK.TRANS64.TRYWAIT P0, [R2+URZ+0x68], R5 ;  /* 0x00006805020075a7 */ /* 0x0022a400080011ff */
[----:B--2---:R-:W-:Y:S05]  /*6820*/  @!P0 NANOSLEEP.SYNCS 0x989680 ;  /* 0x009896800000895d */ /* 0x004fea0003900000 */
[----:B------:R-:W2:Y:S02]  /*6830*/  @!P0 SYNCS.PHASECHK.TRANS64 P0, [R2+URZ+0x68], R5 ;  /* 0x00006805020085a7 */ /* 0x000ea400080010ff */
[----:B--2---:R-:W-:Y:S05]  /*6840*/  @!P0 BRA `(.L_x_106) ;  /* 0xfffffffc00f08947 */ /* 0x004fea000383ffff */
[----:B------:R-:W-:Y:S05]  /*6850*/  BRA `(.L_x_22) ;  /* 0xffffffb000047947 */ /* 0x000fea000383ffff */
.L_x_29:
[----:B-1----:R-:W-:-:S07]  /*6860*/  MOV R2, UR17 ;  /* 0x0000001100027c02 */ /* 0x002fce0008000f00 */
.L_x_107:
[----:B-1----:R1:W2:Y:S02]  /*6870*/  SYNCS.PHASECHK.TRANS64.TRYWAIT P0, [R2+URZ+0x68], R5 ;  /* 0x00006805020075a7 */ /* 0x0022a400080011ff */
[----:B--2---:R-:W-:Y:S05]  /*6880*/  @!P0 NANOSLEEP.SYNCS 0x989680 ;  /* 0x009896800000895d */ /* 0x004fea0003900000 */
[----:B------:R-:W2:Y:S02]  /*6890*/  @!P0 SYNCS.PHASECHK.TRANS64 P0, [R2+URZ+0x68], R5 ;  /* 0x00006805020085a7 */ /* 0x000ea400080010ff */
[----:B--2---:R-:W-:Y:S05]  /*68a0*/  @!P0 BRA `(.L_x_107) ;  /* 0xfffffffc00f08947 */ /* 0x004fea000383ffff */
[----:B------:R-:W-:Y:S05]  /*68b0*/  BRA `(.L_x_28) ;  /* 0xffffffb000a87947 */ /* 0x000fea000383ffff */
.L_x_33:
[----:B-1----:R1:W2:Y:S02]  /*68c0*/  SYNCS.PHASECHK.TRANS64.TRYWAIT P0, [R2+URZ+0xf0], R3 ;  /* 0x0000f003020075a7 */ /* 0x0022a400080011ff */
[----:B--2---:R-:W-:Y:S05]  /*68d0*/  @!P0 NANOSLEEP.SYNCS 0x989680 ;  /* 0x009896800000895d */ /* 0x004fea0003900000 */
[----:B------:R-:W2:Y:S02]  /*68e0*/  @!P0 SYNCS.PHASECHK.TRANS64 P0, [R2+URZ+0xf0], R3 ;  /* 0x0000f003020085a7 */ /* 0x000ea400080010ff */
[----:B--2---:R-:W-:Y:S05]  /*68f0*/  @!P0 BRA `(.L_x_33) ;  /* 0xfffffffc00f08947 */ /* 0x004fea000383ffff */
[----:B------:R-:W-:Y:S05]  /*6900*/  BRA `(.L_x_108) ;  /* 0xffffffb400347947 */ /* 0x000fea000383ffff */
.L_x_37:
[----:B----4-:R-:W-:-:S07]  /*6910*/  MOV R0, UR5 ;  /* 0x0000000500007c02 */ /* 0x010fce0008000f00 */
.L_x_109:
[----:B-1----:R1:W2:Y:S02]  /*6920*/  SYNCS.PHASECHK.TRANS64.TRYWAIT P0, [R0+URZ], R3 ;  /* 0x00000003000075a7 */ /* 0x0022a400080011ff */
[----:B--2---:R-:W-:Y:S05]  /*6930*/  @!P0 NANOSLEEP.SYNCS 0x989680 ;  /* 0x009896800000895d */ /* 0x004fea0003900000 */
[----:B------:R-:W2:Y:S02]  /*6940*/  @!P0 SYNCS.PHASECHK.TRANS64 P0, [R0+URZ], R3 ;  /* 0x00000003000085a7 */ /* 0x000ea400080010ff */
[----:B--2---:R-:W-:Y:S05]  /*6950*/  @!P0 BRA `(.L_x_109) ;  /* 0xfffffffc00f08947 */ /* 0x004fea000383ffff */
[----:B------:R-:W-:Y:S05]  /*6960*/  BRA `(.L_x_110) ;  /* 0xffffffb800a47947 */ /* 0x000fea000383ffff */
.L_x_38:
[----:B----4-:R-:W-:-:S07]  /*6970*/  MOV R0, UR5 ;  /* 0x0000000500007c02 */ /* 0x010fce0008000f00 */
.L_x_111:
[----:B-1----:R1:W2:Y:S02]  /*6980*/  SYNCS.PHASECHK.TRANS64.TRYWAIT P0, [R0+URZ], R3 ;  /* 0x00000003000075a7 */ /* 0x0022a400080011ff */
[----:B--2---:R-:W-:Y:S05]  /*6990*/  @!P0 NANOSLEEP.SYNCS 0x989680 ;  /* 0x009896800000895d */ /* 0x004fea0003900000 */
[----:B------:R-:W2:Y:S02]  /*69a0*/  @!P0 SYNCS.PHASECHK.TRANS64 P0, [R0+URZ], R3 ;  /* 0x00000003000085a7 */ /* 0x000ea400080010ff */
[----:B--2---:R-:W-:Y:S05]  /*69b0*/  @!P0 BRA `(.L_x_111) ;  /* 0xfffffffc00f08947 */ /* 0x004fea000383ffff */
[----:B------:R-:W-:Y:S05]  /*69c0*/  BRA `(.L_x_112) ;  /* 0xffffffb800b07947 */ /* 0x000fea000383ffff */
.L_x_39:
[----:B----4-:R-:W-:-:S07]  /*69d0*/  MOV R0, UR5 ;  /* 0x0000000500007c02 */ /* 0x010fce0008000f00 */
.L_x_113:
[----:B-1----:R1:W2:Y:S02]  /*69e0*/  SYNCS.PHASECHK.TRANS64.TRYWAIT P0, [R0+URZ], R3 ;  /* 0x00000003000075a7 */ /* 0x0022a400080011ff */
[----:B--2---:R-:W-:Y:S05]  /*69f0*/  @!P0 NANOSLEEP.SYNCS 0x989680 ;  /* 0x009896800000895d */ /* 0x004fea0003900000 */
[----:B------:R-:W2:Y:S02]  /*6a00*/  @!P0 SYNCS.PHASECHK.TRANS64 P0, [R0+URZ], R3 ;  /* 0x00000003000085a7 */ /* 0x000ea400080010ff */
[----:B--2---:R-:W-:Y:S05]  /*6a10*/  @!P0 BRA `(.L_x_113) ;  /* 0xfffffffc00f08947 */ /* 0x004fea000383ffff */
[----:B------:R-:W-:Y:S05]  /*6a20*/  BRA `(.L_x_114) ;  /* 0xffffffb800bc7947 */ /* 0x000fea000383ffff */
.L_x_40:
[----:B----4-:R-:W-:-:S07]  /*6a30*/  MOV R0, UR5 ;  /* 0x0000000500007c02 */ /* 0x010fce0008000f00 */
.L_x_115:
[----:B-1----:R1:W2:Y:S02]  /*6a40*/  SYNCS.PHASECHK.TRANS64.TRYWAIT P0, [R0+URZ], R3 ;  /* 0x00000003000075a7 */ /* 0x0022a400080011ff */
[----:B--2---:R-:W-:Y:S05]  /*6a50*/  @!P0 NANOSLEEP.SYNCS 0x989680 ;  /* 0x009896800000895d */ /* 0x004fea0003900000 */
[----:B------:R-:W2:Y:S02]  /*6a60*/  @!P0 SYNCS.PHASECHK.TRANS64 P0, [R0+URZ], R3 ;  /* 0x00000003000085a7 */ /* 0x000ea400080010ff */
[----:B--2---:R-:W-:Y:S05]  /*6a70*/  @!P0 BRA `(.L_x_115) ;  /* 0xfffffffc00f08947 */ /* 0x004fea000383ffff */
[----:B------:R-:W-:Y:S05]  /*6a80*/  BRA `(.L_x_116) ;  /* 0xffffffb800c87947 */ /* 0x000fea000383ffff */
.L_x_41:
[----:B----4-:R-:W-:-:S07]  /*6a90*/  MOV R0, UR5 ;  /* 0x0000000500007c02 */ /* 0x010fce0008000f00 */
.L_x_117:
[----:B-1----:R1:W2:Y:S02]  /*6aa0*/  SYNCS.PHASECHK.TRANS64.TRYWAIT P0, [R0+URZ], R3 ;  /* 0x00000003000075a7 */ /* 0x0022a400080011ff */
[----:B--2---:R-:W-:Y:S05]  /*6ab0*/  @!P0 NANOSLEEP.SYNCS 0x989680 ;  /* 0x009896800000895d */ /* 0x004fea0003900000 */
[----:B------:R-:W2:Y:S02]  /*6ac0*/  @!P0 SYNCS.PHASECHK.TRANS64 P0, [R0+URZ], R3 ;  /* 0x00000003000085a7 */ /* 0x000ea400080010ff */
[----:B--2---:R-:W-:Y:S05]  /*6ad0*/  @!P0 BRA `(.L_x_117) ;  /* 0xfffffffc00f08947 */ /* 0x004fea000383ffff */
[----:B------:R-:W-:Y:S05]  /*6ae0*/  BRA `(.L_x_118) ;  /* 0xffffffb800d47947 */ /* 0x000fea000383ffff */
.L_x_42:
[----:B----4-:R-:W-:-:S07]  /*6af0*/  MOV R0, UR5 ;  /* 0x0000000500007c02 */ /* 0x010fce0008000f00 */
.L_x_119:
[----:B-1----:R1:W2:Y:S02]  /*6b00*/  SYNCS.PHASECHK.TRANS64.TRYWAIT P0, [R0+URZ], R3 ;  /* 0x00000003000075a7 */ /* 0x0022a400080011ff */
[----:B--2---:R-:W-:Y:S05]  /*6b10*/  @!P0 NANOSLEEP.SYNCS 0x989680 ;  /* 0x009896800000895d */ /* 0x004fea0003900000 */
[----:B------:R-:W2:Y:S02]  /*6b20*/  @!P0 SYNCS.PHASECHK.TRANS64 P0, [R0+URZ], R3 ;  /* 0x00000003000085a7 */ /* 0x000ea400080010ff */
[----:B--2---:R-:W-:Y:S05]  /*6b30*/  @!P0 BRA `(.L_x_119) ;  /* 0xfffffffc00f08947 */ /* 0x004fea000383ffff */
[----:B------:R-:W-:Y:S05]  /*6b40*/  BRA `(.L_x_120) ;  /* 0xffffffb800e07947 */ /* 0x000fea000383ffff */
.L_x_43:
[----:B----4-:R-:W-:-:S07]  /*6b50*/  MOV R0, UR5 ;  /* 0x0000000500007c02 */ /* 0x010fce0008000f00 */
.L_x_121:
[----:B-1----:R1:W2:Y:S02]  /*6b60*/  SYNCS.PHASECHK.TRANS64.TRYWAIT P0, [R0+URZ], R3 ;  /* 0x00000003000075a7 */ /* 0x0022a400080011ff */
[----:B--2---:R-:W-:Y:S05]  /*6b70*/  @!P0 NANOSLEEP.SYNCS 0x989680 ;  /* 0x009896800000895d */ /* 0x004fea0003900000 */
[----:B------:R-:W2:Y:S02]  /*6b80*/  @!P0 SYNCS.PHASECHK.TRANS64 P0, [R0+URZ], R3 ;  /* 0x00000003000085a7 */ /* 0x000ea400080010ff */
[----:B--2---:R-:W-:Y:S05]  /*6b90*/  @!P0 BRA `(.L_x_121) ;  /* 0xfffffffc00f08947 */ /* 0x004fea000383ffff */
[----:B------:R-:W-:Y:S05]  /*6ba0*/  BRA `(.L_x_122) ;  /* 0xffffffb800ec7947 */ /* 0x000fea000383ffff */
.L_x_44:
[----:B----4-:R-:W-:-:S07]  /*6bb0*/  MOV R0, UR5 ;  /* 0x0000000500007c02 */ /* 0x010fce0008000f00 */
.L_x_123:
[----:B-1----:R1:W2:Y:S02]  /*6bc0*/  SYNCS.PHASECHK.TRANS64.TRYWAIT P0, [R0+URZ], R3 ;  /* 0x00000003000075a7 */ /* 0x0022a400080011ff */
[----:B--2---:R-:W-:Y:S05]  /*6bd0*/  @!P0 NANOSLEEP.SYNCS 0x989680 ;  /* 0x009896800000895d */ /* 0x004fea0003900000 */
[----:B------:R-:W2:Y:S02]  /*6be0*/  @!P0 SYNCS.PHASECHK.TRANS64 P0, [R0+URZ], R3 ;  /* 0x00000003000085a7 */ /* 0x000ea400080010ff */
[----:B--2---:R-:W-:Y:S05]  /*6bf0*/  @!P0 BRA `(.L_x_123) ;  /* 0xfffffffc00f08947 */ /* 0x004fea000383ffff */
[----:B------:R-:W-:Y:S05]  /*6c00*/  BRA `(.L_x_124) ;  /* 0xffffffb800f87947 */ /* 0x000fea000383ffff */
.L_x_45:
[----:B----4-:R-:W-:-:S07]  /*6c10*/  MOV R0, UR5 ;  /* 0x0000000500007c02 */ /* 0x010fce0008000f00 */
.L_x_125:
[----:B-1----:R1:W2:Y:S02]  /*6c20*/  SYNCS.PHASECHK.TRANS64.TRYWAIT P0, [R0+URZ], R3 ;  /* 0x00000003000075a7 */ /* 0x0022a400080011ff */
[----:B--2---:R-:W-:Y:S05]  /*6c30*/  @!P0 NANOSLEEP.SYNCS 0x989680 ;  /* 0x009896800000895d */ /* 0x004fea0003900000 */
[----:B------:R-:W2:Y:S02]  /*6c40*/  @!P0 SYNCS.PHASECHK.TRANS64 P0, [R0+URZ], R3 ;  /* 0x00000003000085a7 */ /* 0x000ea400080010ff */
[----:B--2---:R-:W-:Y:S05]  /*6c50*/  @!P0 BRA `(.L_x_125) ;  /* 0xfffffffc00f08947 */ /* 0x004fea000383ffff */
[----:B------:R-:W-:Y:S05]  /*6c60*/  BRA `(.L_x_126) ;  /* 0xffffffbc00047947 */ /* 0x000fea000383ffff */
.L_x_46:
[----:B----4-:R-:W-:-:S07]  /*6c70*/  MOV R0, UR5 ;  /* 0x0000000500007c02 */ /* 0x010fce0008000f00 */
.L_x_127:
[----:B-1----:R1:W2:Y:S02]  /*6c80*/  SYNCS.PHASECHK.TRANS64.TRYWAIT P0, [R0+URZ], R3 ;  /* 0x00000003000075a7 */ /* 0x0022a400080011ff */
[----:B--2---:R-:W-:Y:S05]  /*6c90*/  @!P0 NANOSLEEP.SYNCS 0x989680 ;  /* 0x009896800000895d */ /* 0x004fea0003900000 */
[----:B------:R-:W2:Y:S02]  /*6ca0*/  @!P0 SYNCS.PHASECHK.TRANS64 P0, [R0+URZ], R3 ;  /* 0x00000003000085a7 */ /* 0x000ea400080010ff */
[----:B--2---:R-:W-:Y:S05]  /*6cb0*/  @!P0 BRA `(.L_x_127) ;  /* 0xfffffffc00f08947 */ /* 0x004fea000383ffff */
[----:B------:R-:W-:Y:S05]  /*6cc0*/  BRA `(.L_x_128) ;  /* 0xffffffbc00107947 */ /* 0x000fea000383ffff */
.L_x_47:
[----:B----4-:R-:W-:-:S07]  /*6cd0*/  MOV R0, UR5 ;  /* 0x0000000500007c02 */ /* 0x010fce0008000f00 */
.L_x_129:
[----:B-1----:R1:W2:Y:S02]  /*6ce0*/  SYNCS.PHASECHK.TRANS64.TRYWAIT P0, [R0+URZ], R3 ;  /* 0x00000003000075a7 */ /* 0x0022a400080011ff */
[----:B--2---:R-:W-:Y:S05]  /*6cf0*/  @!P0 NANOSLEEP.SYNCS 0x989680 ;  /* 0x009896800000895d */ /* 0x004fea0003900000 */
[----:B------:R-:W2:Y:S02]  /*6d00*/  @!P0 SYNCS.PHASECHK.TRANS64 P0, [R0+URZ], R3 ;  /* 0x00000003000085a7 */ /* 0x000ea400080010ff */
[----:B--2---:R-:W-:Y:S05]  /*6d10*/  @!P0 BRA `(.L_x_129) ;  /* 0xfffffffc00f08947 */ /* 0x004fea000383ffff */
[----:B------:R-:W-:Y:S05]  /*6d20*/  BRA `(.L_x_130) ;  /* 0xffffffbc001c7947 */ /* 0x000fea000383ffff */
.L_x_48:
[----:B----4-:R-:W-:-:S07]  /*6d30*/  MOV R0, UR5 ;  /* 0x0000000500007c02 */ /* 0x010fce0008000f00 */
.L_x_131:
[----:B-1----:R1:W2:Y:S02]  /*6d40*/  SYNCS.PHASECHK.TRANS64.TRYWAIT P0, [R0+URZ], R3 ;  /* 0x00000003000075a7 */ /* 0x0022a400080011ff */
[----:B--2---:R-:W-:Y:S05]  /*6d50*/  @!P0 NANOSLEEP.SYNCS 0x989680 ;  /* 0x009896800000895d */ /* 0x004fea0003900000 */
[----:B------:R-:W2:Y:S02]  /*6d60*/  @!P0 SYNCS.PHASECHK.TRANS64 P0, [R0+URZ], R3 ;  /* 0x00000003000085a7 */ /* 0x000ea400080010ff */
[----:B--2---:R-:W-:Y:S05]  /*6d70*/  @!P0 BRA `(.L_x_131) ;  /* 0xfffffffc00f08947 */ /* 0x004fea000383ffff */
[----:B------:R-:W-:Y:S05]  /*6d80*/  BRA `(.L_x_132) ;  /* 0xffffffbc00287947 */ /* 0x000fea000383ffff */
.L_x_51:
[----:B-1----:R1:W2:Y:S02]  /*6d90*/  SYNCS.PHASECHK.TRANS64.TRYWAIT P0, [R0+URZ+0x150], R5 ;  /* 0x00015005000075a7 */ /* 0x0022a400080011ff */
[----:B--2---:R-:W-:Y:S05]  /*6da0*/  @!P0 NANOSLEEP.SYNCS 0x989680 ;  /* 0x009896800000895d */ /* 0x004fea0003900000 */
[----:B------:R-:W2:Y:S02]  /*6db0*/  @!P0 SYNCS.PHASECHK.TRANS64 P0, [R0+URZ+0x150], R5 ;  /* 0x00015005000085a7 */ /* 0x000ea400080010ff */
[----:B--2---:R-:W-:Y:S05]  /*6dc0*/  @!P0 BRA `(.L_x_51) ;  /* 0xfffffffc00f08947 */ /* 0x004fea000383ffff */
[----:B------:R-:W-:Y:S05]  /*6dd0*/  BRA `(.L_x_133) ;  /* 0xffffffbc00847947 */ /* 0x000fea000383ffff */
.L_x_52:
[----:B------:R-:W-:-:S07]  /*6de0*/  MOV R0, UR5 ;  /* 0x0000000500007c02 */ /* 0x000fce0008000f00 */
.L_x_134:
[----:B-1----:R1:W2:Y:S02]  /*6df0*/  SYNCS.PHASECHK.TRANS64.TRYWAIT P0, [R0+URZ+0x100], R5 ;  /* 0x00010005000075a7 */ /* 0x0022a400080011ff */
[----:B--2---:R-:W-:Y:S05]  /*6e00*/  @!P0 NANOSLEEP.SYNCS 0x989680 ;  /* 0x009896800000895d */ /* 0x004fea0003900000 */
[----:B------:R-:W2:Y:S02]  /*6e10*/  @!P0 SYNCS.PHASECHK.TRANS64 P0, [R0+URZ+0x100], R5 ;  /* 0x00010005000085a7 */ /* 0x000ea400080010ff */
[----:B--2---:R-:W-:Y:S05]  /*6e20*/  @!P0 BRA `(.L_x_134) ;  /* 0xfffffffc00f08947 */ /* 0x004fea000383ffff */
[----:B------:R-:W-:Y:S05]  /*6e30*/  BRA `(.L_x_135) ;  /* 0xffffffbc00947947 */ /* 0x000fea000383ffff */
.L_x_53:
[----:B-1----:R1:W2:Y:S02]  /*6e40*/  SYNCS.PHASECHK.TRANS64.TRYWAIT P1, [R0+URZ+0xf0], R5 ;  /* 0x0000f005000075a7 */ /* 0x0022a400080211ff */
[----:B--2---:R-:W-:Y:S05]  /*6e50*/  @!P1 NANOSLEEP.SYNCS 0x989680 ;  /* 0x009896800000995d */ /* 0x004fea0003900000 */
[----:B------:R-:W2:Y:S02]  /*6e60*/  @!P1 SYNCS.PHASECHK.TRANS64 P1, [R0+URZ+0xf0], R5 ;  /* 0x0000f005000095a7 */ /* 0x000ea400080210ff */
[----:B--2---:R-:W-:Y:S05]  /*6e70*/  @!P1 BRA `(.L_x_53) ;  /* 0xfffffffc00f09947 */ /* 0x004fea000383ffff */
[----:B------:R-:W-:Y:S05]  /*6e80*/  BRA `(.L_x_136) ;  /* 0xffffffbc00c47947 */ /* 0x000fea000383ffff */
.L_x_56:
[----:B------:R-:W-:-:S07]  /*6e90*/  MOV R0, UR5 ;  /* 0x0000000500007c02 */ /* 0x000fce0008000f00 */
.L_x_137:
[----:B-1----:R1:W2:Y:S02]  /*6ea0*/  SYNCS.PHASECHK.TRANS64.TRYWAIT P0, [R0+URZ+0x100], R3 ;  /* 0x00010003000075a7 */ /* 0x0022a400080011ff */
[----:B--2---:R-:W-:Y:S05]  /*6eb0*/  @!P0 NANOSLEEP.SYNCS 0x989680 ;  /* 0x009896800000895d */ /* 0x004fea0003900000 */
[----:B------:R-:W2:Y:S02]  /*6ec0*/  @!P0 SYNCS.PHASECHK.TRANS64 P0, [R0+URZ+0x100], R3 ;  /* 0x00010003000085a7 */ /* 0x000ea400080010ff */
[----:B--2---:R-:W-:Y:S05]  /*6ed0*/  @!P0 BRA `(.L_x_137) ;  /* 0xfffffffc00f08947 */ /* 0x004fea000383ffff */
[----:B------:R-:W-:Y:S05]  /*6ee0*/  BRA `(.L_x_55) ;  /* 0xffffffc000187947 */ /* 0x000fea000383ffff */
.L_x_63:
[----:B-1----:R1:W2:Y:S02]  /*6ef0*/  SYNCS.PHASECHK.TRANS64.TRYWAIT P1, [R0+URZ+0xf0], R5 ;  /* 0x0000f005000075a7 */ /* 0x0022a400080211ff */
[----:B--2---:R-:W-:Y:S05]  /*6f00*/  @!P1 NANOSLEEP.SYNCS 0x989680 ;  /* 0x009896800000995d */ /* 0x004fea0003900000 */
[----:B------:R-:W2:Y:S02]  /*6f10*/  @!P1 SYNCS.PHASECHK.TRANS64 P1, [R0+URZ+0xf0], R5 ;  /* 0x0000f005000095a7 */ /* 0x000ea400080210ff */
[----:B--2---:R-:W-:Y:S05]  /*6f20*/  @!P1 BRA `(.L_x_63) ;  /* 0xfffffffc00f09947 */ /* 0x004fea000383ffff */
[----:B------:R-:W-:Y:S05]  /*6f30*/  BRA `(.L_x_138) ;  /* 0xffffffc400847947 */ /* 0x000fea000383ffff */
.L_x_64:
[----:B------:R-:W-:-:S07]  /*6f40*/  MOV R3, UR7 ;  /* 0x0000000700037c02 */ /* 0x000fce0008000f00 */
.L_x_139:
[----:B-1----:R1:W2:Y:S02]  /*6f50*/  SYNCS.PHASECHK.TRANS64.TRYWAIT P0, [R3+URZ+0x130], R0 ;  /* 0x00013000030075a7 */ /* 0x0022a400080011ff */
[----:B--2---:R-:W-:Y:S05]  /*6f60*/  @!P0 NANOSLEEP.SYNCS 0x989680 ;  /* 0x009896800000895d */ /* 0x004fea0003900000 */
[----:B------:R-:W2:Y:S02]  /*6f70*/  @!P0 SYNCS.PHASECHK.TRANS64 P0, [R3+URZ+0x130], R0 ;  /* 0x00013000030085a7 */ /* 0x000ea400080010ff */
[----:B--2---:R-:W-:Y:S05]  /*6f80*/  @!P0 BRA `(.L_x_139) ;  /* 0xfffffffc00f08947 */ /* 0x004fea000383ffff */
[----:B------:R-:W-:Y:S05]  /*6f90*/  BRA `(.L_x_140) ;  /* 0xffffffc400d47947 */ /* 0x000fea000383ffff */
.L_x_67:
[----:B------:R-:W-:Y:S07]  /*6fa0*/  MOV R0, UR6 ;  /* 0x0000000600007c02 */ /* 0x000fee0008000f00 */
.L_x_141:
[----:B-1----:R1:W2:Y:S02]  /*6fb0*/  SYNCS.PHASECHK.TRANS64.TRYWAIT P0, [R0+URZ], R3 ;  /* 0x00000003000075a7 */ /* 0x0022a400080011ff */
[----:B--2---:R-:W-:Y:S05]  /*6fc0*/  @!P0 NANOSLEEP.SYNCS 0x989680 ;  /* 0x009896800000895d */ /* 0x004fea0003900000 */
[----:B------:R-:W2:Y:S02]  /*6fd0*/  @!P0 SYNCS.PHASECHK.TRANS64 P0, [R0+URZ], R3 ;  /* 0x00000003000085a7 */ /* 0x000ea400080010ff */
[----:B--2---:R-:W-:Y:S05]  /*6fe0*/  @!P0 BRA `(.L_x_141) ;  /* 0xfffffffc00f08947 */ /* 0x004fea000383ffff */
[----:B------:R-:W-:Y:S05]  /*6ff0*/  BRA `(.L_x_66) ;  /* 0xffffffc400f07947 */ /* 0x000fea000383ffff */
.L_x_70:
[----:B------:R-:W-:-:S07]  /*7000*/  MOV R0, UR6 ;  /* 0x0000000600007c02 */ /* 0x000fce0008000f00 */
.L_x_142:
[----:B--2---:R2:W4:Y:S02]  /*7010*/  SYNCS.PHASECHK.TRANS64.TRYWAIT P0, [R0+URZ], R3 ;  /* 0x00000003000075a7 */ /* 0x00452400080011ff */
[----:B----4-:R-:W-:Y:S05]  /*7020*/  @!P0 NANOSLEEP.SYNCS 0x989680 ;  /* 0x009896800000895d */ /* 0x010fea0003900000 */
[----:B------:R-:W4:Y:S02]  /*7030*/  @!P0 SYNCS.PHASECHK.TRANS64 P0, [R0+URZ], R3 ;  /* 0x00000003000085a7 */ /* 0x000f2400080010ff */
[----:B----4-:R-:W-:Y:S05]  /*7040*/  @!P0 BRA `(.L_x_142) ;  /* 0xfffffffc00f08947 */ /* 0x010fea000383ffff */
[----:B------:R-:W-:Y:S05]  /*7050*/  BRA `(.L_x_143) ;  /* 0xffffffc800cc7947 */ /* 0x000fea000383ffff */
.L_x_71:
[----:B------:R-:W-:-:S07]  /*7060*/  MOV R0, UR6 ;  /* 0x0000000600007c02 */ /* 0x000fce0008000f00 */
.L_x_144:
[----:B-1----:R1:W2:Y:S02]  /*7070*/  SYNCS.PHASECHK.TRANS64.TRYWAIT P0, [R0+URZ], R3 ;  /* 0x00000003000075a7 */ /* 0x0022a400080011ff */
[----:B--2---:R-:W-:Y:S05]  /*7080*/  @!P0 NANOSLEEP.SYNCS 0x989680 ;  /* 0x009896800000895d */ /* 0x004fea0003900000 */
[----:B------:R-:W2:Y:S02]  /*7090*/  @!P0 SYNCS.PHASECHK.TRANS64 P0, [R0+URZ], R3 ;  /* 0x00000003000085a7 */ /* 0x000ea400080010ff */
[----:B--2---:R-:W-:Y:S05]  /*70a0*/  @!P0 BRA `(.L_x_144) ;  /* 0xfffffffc00f08947 */ /* 0x004fea000383ffff */
[----:B------:R-:W-:Y:S05]  /*70b0*/  BRA `(.L_x_145) ;  /* 0xffffffc800d87947 */ /* 0x000fea000383ffff */
.L_x_72:
[----:B------:R-:W-:-:S07]  /*70c0*/  MOV R0, UR6 ;  /* 0x0000000600007c02 */ /* 0x000fce0008000f00 */
.L_x_146:
[----:B-1----:R1:W2:Y:S02]  /*70d0*/  SYNCS.PHASECHK.TRANS64.TRYWAIT P0, [R0+URZ], R3 ;  /* 0x00000003000075a7 */ /* 0x0022a400080011ff */
[----:B--2---:R-:W-:Y:S05]  /*70e0*/  @!P0 NANOSLEEP.SYNCS 0x989680 ;  /* 0x009896800000895d */ /* 0x004fea0003900000 */
[----:B------:R-:W2:Y:S02]  /*70f0*/  @!P0 SYNCS.PHASECHK.TRANS64 P0, [R0+URZ], R3 ;  /* 0x00000003000085a7 */ /* 0x000ea400080010ff */
[----:B--2---:R-:W-:Y:S05]  /*7100*/  @!P0 BRA `(.L_x_146) ;  /* 0xfffffffc00f08947 */ /* 0x004fea000383ffff */
[----:B------:R-:W-:Y:S05]  /*7110*/  BRA `(.L_x_147) ;  /* 0xffffffc800e47947 */ /* 0x000fea000383ffff */
.L_x_73:
[----:B------:R-:W-:-:S07]  /*7120*/  MOV R0, UR7 ;  /* 0x0000000700007c02 */ /* 0x000fce0008000f00 */
.L_x_148:
[----:B-1----:R1:W2:Y:S02]  /*7130*/  SYNCS.PHASECHK.TRANS64.TRYWAIT P0, [R0+URZ], R3 ;  /* 0x00000003000075a7 */ /* 0x0022a400080011ff */
[----:B--2---:R-:W-:Y:S05]  /*7140*/  @!P0 NANOSLEEP.SYNCS 0x989680 ;  /* 0x009896800000895d */ /* 0x004fea0003900000 */
[----:B------:R-:W2:Y:S02]  /*7150*/  @!P0 SYNCS.PHASECHK.TRANS64 P0, [R0+URZ], R3 ;  /* 0x00000003000085a7 */ /* 0x000ea400080010ff */
[----:B--2---:R-:W-:Y:S05]  /*7160*/  @!P0 BRA `(.L_x_148) ;  /* 0xfffffffc00f08947 */ /* 0x004fea000383ffff */
[----:B------:R-:W-:Y:S05]  /*7170*/  BRA `(.L_x_149) ;  /* 0xffffffc800f07947 */ /* 0x000fea000383ffff */
.L_x_78:
[----:B---3--:R3:W1:Y:S02]  /*7180*/  SYNCS.PHASECHK.TRANS64.TRYWAIT P0, [R0+URZ+0xf0], R3 ;  /* 0x0000f003000075a7 */ /* 0x00866400080011ff */
[----:B-1----:R-:W-:Y:S05]  /*7190*/  @!P0 NANOSLEEP.SYNCS 0x989680 ;  /* 0x009896800000895d */ /* 0x002fea0003900000 */
[----:B------:R-:W1:Y:S02]  /*71a0*/  @!P0 SYNCS.PHASECHK.TRANS64 P0, [R0+URZ+0xf0], R3 ;  /* 0x0000f003000085a7 */ /* 0x000e6400080010ff */
[----:B-1----:R-:W-:Y:S05]  /*71b0*/  @!P0 BRA `(.L_x_78) ;  /* 0xfffffffc00f08947 */ /* 0x002fea000383ffff */
[----:B------:R-:W-:Y:S05]  /*71c0*/  BRA `(.L_x_150) ;  /* 0xffffffcc00ec7947 */ /* 0x000fea000383ffff */
.L_x_81:
[----:B------:R-:W-:Y:S07]  /*71d0*/  MOV R0, UR6 ;  /* 0x0000000600007c02 */ /* 0x000fee0008000f00 */
.L_x_151:
[----:B-1----:R1:W3:Y:S02]  /*71e0*/  SYNCS.PHASECHK.TRANS64.TRYWAIT P0, [R0+URZ+0xe8], R3 ;  /* 0x0000e803000075a7 */ /* 0x0022e400080011ff */
[----:B---3--:R-:W-:Y:S05]  /*71f0*/  @!P0 NANOSLEEP.SYNCS 0x989680 ;  /* 0x009896800000895d */ /* 0x008fea0003900000 */
[----:B------:R-:W3:Y:S02]  /*7200*/  @!P0 SYNCS.PHASECHK.TRANS64 P0, [R0+URZ+0xe8], R3 ;  /* 0x0000e803000085a7 */ /* 0x000ee400080010ff */
[----:B---3--:R-:W-:Y:S05]  /*7210*/  @!P0 BRA `(.L_x_151) ;  /* 0xfffffffc00f08947 */ /* 0x008fea000383ffff */
[----:B------:R-:W-:Y:S05]  /*7220*/  BRA `(.L_x_80) ;  /* 0xffffffd000d87947 */ /* 0x000fea000383ffff */
.L_x_84:
[----:B------:R-:W-:Y:S07]  /*7230*/  MOV R3, UR6 ;  /* 0x0000000600037c02 */ /* 0x000fee0008000f00 */
.L_x_152:
[----:B-1----:R1:W2:Y:S02]  /*7240*/  SYNCS.PHASECHK.TRANS64.TRYWAIT P2, [R3+URZ+0xd8], R26 ;  /* 0x0000d81a030075a7 */ /* 0x0022a400080411ff */
[----:B--2---:R-:W-:Y:S05]  /*7250*/  @!P2 NANOSLEEP.SYNCS 0x989680 ;  /* 0x009896800000a95d */ /* 0x004fea0003900000 */
[----:B------:R-:W2:Y:S02]  /*7260*/  @!P2 SYNCS.PHASECHK.TRANS64 P2, [R3+URZ+0xd8], R26 ;  /* 0x0000d81a0300a5a7 */ /* 0x000ea400080410ff */
[----:B--2---:R-:W-:Y:S05]  /*7270*/  @!P2 BRA `(.L_x_152) ;  /* 0xfffffffc00f0a947 */ /* 0x004fea000383ffff */
[----:B------:R-:W-:Y:S05]  /*7280*/  BRA `(.L_x_153) ;  /* 0xffffffd4006c7947 */ /* 0x000fea000383ffff */
.L_x_87:
[----:B--2---:R2:W4:Y:S02]  /*7290*/  SYNCS.PHASECHK.TRANS64.TRYWAIT P0, [R0+URZ+0xf0], R3 ;  /* 0x0000f003000075a7 */ /* 0x00452400080011ff */
[----:B----4-:R-:W-:Y:S05]  /*72a0*/  @!P0 NANOSLEEP.SYNCS 0x989680 ;  /* 0x009896800000895d */ /* 0x010fea0003900000 */
[----:B------:R-:W4:Y:S02]  /*72b0*/  @!P0 SYNCS.PHASECHK.TRANS64 P0, [R0+URZ+0xf0], R3 ;  /* 0x0000f003000085a7 */ /* 0x000f2400080010ff */
[----:B----4-:R-:W-:Y:S05]  /*72c0*/  @!P0 BRA `(.L_x_87) ;  /* 0xfffffffc00f08947 */ /* 0x010fea000383ffff */
[----:B------:R-:W-:Y:S05]  /*72d0*/  BRA `(.L_x_154) ;  /* 0xffffffd800c87947 */ /* 0x000fea000383ffff */
.L_x_98:
[----:B-1----:R-:W-:Y:S04]  /*72e0*/  MOV R0, UR43 ;  /* 0x0000002b00007c02 */ /* 0x002fe80008000f00 */
[----:B------:R1:W2:Y:S03]  /*72f0*/  SYNCS.PHASECHK.TRANS64.TRYWAIT P1, [R0+URZ+0xd0], R3 ;  /* 0x0000d003000075a7 */ /* 0x0002a600080211ff */
[----:B--2---:R-:W-:Y:S05]  /*7300*/  @!P1 NANOSLEEP.SYNCS 0x989680 ;  /* 0x009896800000995d */ /* 0x004fea0003900000 */
[----:B------:R-:W2:Y:S02]  /*7310*/  @!P1 SYNCS.PHASECHK.TRANS64 P1, [R0+URZ+0xd0], R3 ;  /* 0x0000d003000095a7 */ /* 0x000ea400080210ff */
[----:B--2---:R-:W-:Y:S05]  /*7320*/  @!P1 BRA `(.L_x_98) ;  /* 0xfffffffc00ec9947 */ /* 0x004fea000383ffff */
[----:B------:R-:W-:Y:S05]  /*7330*/  BRA `(.L_x_97) ;  /* 0xffffffe400bc7947 */ /* 0x000fea000383ffff */
.L_x_100:
[----:B-1----:R1:W4:Y:S02]  /*7340*/  SYNCS.PHASECHK.TRANS64.TRYWAIT P1, [R92+URZ+0x110], R7 ;  /* 0x000110075c0075a7 */ /* 0x00232400080211ff */
[----:B----4-:R-:W-:Y:S05]  /*7350*/  @!P1 NANOSLEEP.SYNCS 0x989680 ;  /* 0x009896800000995d */ /* 0x010fea0003900000 */
[----:B------:R-:W4:Y:S02]  /*7360*/  @!P1 SYNCS.PHASECHK.TRANS64 P1, [R92+URZ+0x110], R7 ;  /* 0x000110075c0095a7 */ /* 0x000f2400080210ff */
[----:B----4-:R-:W-:Y:S05]  /*7370*/  @!P1 BRA `(.L_x_100) ;  /* 0xfffffffc00f09947 */ /* 0x010fea000383ffff */
[----:B------:R-:W-:Y:S05]  /*7380*/  BRA `(.L_x_99) ;  /* 0xffffffe400f87947 */ /* 0x000fea000383ffff */
        .weak           $__internal_0_$__cuda_sm10x_tcgen05_guardrail_trap_col_being_dealloced_not_returned_by_alloc
        .type           $__internal_0_$__cuda_sm10x_tcgen05_guardrail_trap_col_being_dealloced_not_returned_by_alloc,@function
        .size           $__internal_0_$__cuda_sm10x_tcgen05_guardrail_trap_col_being_dealloced_not_returned_by_alloc,($__internal_1_$__cuda_sm10x_tcgen05_guardrail_trap_phase_invalid_during_alloc - $__internal_0_$__cuda_sm10x_tcgen05_guardrail_trap_col_being_dealloced_not_returned_by_alloc)
$__internal_0_$__cuda_sm10x_tcgen05_guardrail_trap_col_being_dealloced_not_returned_by_alloc:
[----:B------:R-:W-:Y:S05]  /*7390*/  BPT.TRAP 0x1 ;  /* 0x000000040000795c */ /* 0x000fea0000300000 */
[----:B------:R-:W-:-:S04]  /*73a0*/  HFMA2 R3, -RZ, RZ, 0, 0 ;  /* 0x00000000ff037431 */ /* 0x000fc800000001ff */
[----:B------:R-:W-:Y:S05]  /*73b0*/  RET.REL.NODEC R2 `(_ZN7cutlass13device_kernelINS_4gemm6kernel13GemmUniversalIN4cute5tupleIJiiiiEEENS1_10collective13CollectiveMmaINS1_35MainloopSm100TmaUmmaWarpSpecializedILi13ELi2ELi4ENS5_IJNS4_1CILi1EEESB_SB_EEEEENS5_IJNSA_ILi64EEESE_NSA_ILi128EEEEEENS_12float_e4m3_tENS5_IJlSB_lEEESH_NS5_IJSB_llEEENS4_8TiledMMAINS4_8MMA_AtomIJNS4_10MMA_TraitsINS4_19SM100_MMA_F8F6F4_SSEJSH_SH_fSE_SE_NS4_17integral_constantINS4_4UMMA5MajorELSQ_0EEENSO_ISQ_LSQ_1EEENSO_INSP_7ScaleInELST_0EEESU_EEEEEENS4_6LayoutISC_NS5_IJNSA_ILi0EEESY_SY_EEEEENS5_IJNS4_10UnderscoreES11_S11_EEEEENS4_13SM90_TMA_LOADENS4_14ComposedLayoutINS4_7SwizzleILi3ELi4ELi3EEENS4_18smem_ptr_flag_bitsILi8EEENSX_INS5_IJNSA_ILi8EEESF_EEENS5_IJSF_SB_EEEEEEEvNS4_8identityES14_NS15_INS16_ILi2ELi4ELi3EEES19_NSX_INS5_IJSE_S1A_EEENS5_IJSB_SE_EEEEEEEvS1F_EENS_8epilogue10collective18CollectiveEpilogueINS1M_23Sm100TmaWarpSpecializedILi1ELi1ELi32ELb0ELb0EEEJSG_NS5_IJNSX_ISE_SB_EES1R_EEESH_SI_SH_SI_NS1M_6fusion15FusionCallbacksIS1Q_NS1T_17LinearCombinationISH_fSH_fLNS_15FloatRoundStyleE2EEESG_S1S_JEEENS4_5SM1004TMEM4LOAD26SM100_TMEM_LOAD_16dp32b32xES14_NS15_IS1G_S19_NSX_INS5_IJS1A_SE_EEENS5_IJSE_SB_EEEEEEENS4_39AutoVectorizingCopyWithAssumedAlignmentILi128EEENS4_14SM90_TMA_STOREES26_S28_S28_EEEvvEEEEvNT_6ParamsE) ;  /* 0xffffff8c02107950 */ /* 0x000fea0003c3ffff */
        .weak           $__internal_1_$__cuda_sm10x_tcgen05_guardrail_trap_phase_invalid_during_alloc
        .type           $__internal_1_$__cuda_sm10x_tcgen05_guardrail_trap_phase_invalid_during_alloc,@function
        .size           $__internal_1_$__cuda_sm10x_tcgen05_guardrail_trap_phase_invalid_during_alloc,($__internal_2_$__cuda_sm10x_tcgen05_guardrail_trap_unallocated_columns_being_dealloced - $__internal_1_$__cuda_sm10x_tcgen05_guardrail_trap_phase_invalid_during_alloc)
$__internal_1_$__cuda_sm10x_tcgen05_guardrail_trap_phase_invalid_during_alloc:
[----:B------:R-:W-:Y:S05]  /*73c0*/  BPT.TRAP 0x1 ;  /* 0x000000040000795c */ /* 0x000fea0000300000 */
[----:B------:R-:W-:-:S04]  /*73d0*/  MOV R3, 0x0 ;  /* 0x0000000000037802 */ /* 0x000fc80000000f00 */
[----:B------:R-:W-:Y:S05]  /*73e0*/  RET.REL.NODEC R2 `(_ZN7cutlass13device_kernelINS_4gemm6kernel13GemmUniversalIN4cute5tupleIJiiiiEEENS1_10collective13CollectiveMmaINS1_35MainloopSm100TmaUmmaWarpSpecializedILi13ELi2ELi4ENS5_IJNS4_1CILi1EEESB_SB_EEEEENS5_IJNSA_ILi64EEESE_NSA_ILi128EEEEEENS_12float_e4m3_tENS5_IJlSB_lEEESH_NS5_IJSB_llEEENS4_8TiledMMAINS4_8MMA_AtomIJNS4_10MMA_TraitsINS4_19SM100_MMA_F8F6F4_SSEJSH_SH_fSE_SE_NS4_17integral_constantINS4_4UMMA5MajorELSQ_0EEENSO_ISQ_LSQ_1EEENSO_INSP_7ScaleInELST_0EEESU_EEEEEENS4_6LayoutISC_NS5_IJNSA_ILi0EEESY_SY_EEEEENS5_IJNS4_10UnderscoreES11_S11_EEEEENS4_13SM90_TMA_LOADENS4_14ComposedLayoutINS4_7SwizzleILi3ELi4ELi3EEENS4_18smem_ptr_flag_bitsILi8EEENSX_INS5_IJNSA_ILi8EEESF_EEENS5_IJSF_SB_EEEEEEEvNS4_8identityES14_NS15_INS16_ILi2ELi4ELi3EEES19_NSX_INS5_IJSE_S1A_EEENS5_IJSB_SE_EEEEEEEvS1F_EENS_8epilogue10collective18CollectiveEpilogueINS1M_23Sm100TmaWarpSpecializedILi1ELi1ELi32ELb0ELb0EEEJSG_NS5_IJNSX_ISE_SB_EES1R_EEESH_SI_SH_SI_NS1M_6fusion15FusionCallbacksIS1Q_NS1T_17LinearCombinationISH_fSH_fLNS_15FloatRoundStyleE2EEESG_S1S_JEEENS4_5SM1004TMEM4LOAD26SM100_TMEM_LOAD_16dp32b32xES14_NS15_IS1G_S19_NSX_INS5_IJS1A_SE_EEENS5_IJSE_SB_EEEEEEENS4_39AutoVectorizingCopyWithAssumedAlignmentILi128EEENS4_14SM90_TMA_STOREES26_S28_S28_EEEvvEEEEvNT_6ParamsE) ;  /* 0xffffff8c02047950 */ /* 0x000fea0003c3ffff */
        .weak           $__internal_2_$__cuda_sm10x_tcgen05_guardrail_trap_unallocated_columns_being_dealloced
        .type           $__internal_2_$__cuda_sm10x_tcgen05_guardrail_trap_unallocated_columns_being_dealloced,@function
        .size           $__internal_2_$__cuda_sm10x_tcgen05_guardrail_trap_unallocated_columns_being_dealloced,(.L_x_156 - $__internal_2_$__cuda_sm10x_tcgen05_guardrail_trap_unallocated_columns_being_dealloced)
$__internal_2_$__cuda_sm10x_tcgen05_guardrail_trap_unallocated_columns_being_dealloced:
[----:B------:R-:W-:Y:S05]  /*73f0*/  BPT.TRAP 0x1 ;  /* 0x000000040000795c */ /* 0x000fea0000300000 */
[----:B------:R-:W-:-:S04]  /*7400*/  HFMA2 R3, -RZ, RZ, 0, 0 ;  /* 0x00000000ff037431 */ /* 0x000fc800000001ff */
[----:B------:R-:W-:Y:S05]  /*7410*/  RET.REL.NODEC R2 `(_ZN7cutlass13device_kernelINS_4gemm6kernel13GemmUniversalIN4cute5tupleIJiiiiEEENS1_10collective13CollectiveMmaINS1_35MainloopSm100TmaUmmaWarpSpecializedILi13ELi2ELi4ENS5_IJNS4_1CILi1EEESB_SB_EEEEENS5_IJNSA_ILi64EEESE_NSA_ILi128EEEEEENS_12float_e4m3_tENS5_IJlSB_lEEESH_NS5_IJSB_llEEENS4_8TiledMMAINS4_8MMA_AtomIJNS4_10MMA_TraitsINS4_19SM100_MMA_F8F6F4_SSEJSH_SH_fSE_SE_NS4_17integral_constantINS4_4UMMA5MajorELSQ_0EEENSO_ISQ_LSQ_1EEENSO_INSP_7ScaleInELST_0EEESU_EEEEEENS4_6LayoutISC_NS5_IJNSA_ILi0EEESY_SY_EEEEENS5_IJNS4_10UnderscoreES11_S11_EEEEENS4_13SM90_TMA_LOADENS4_14ComposedLayoutINS4_7SwizzleILi3ELi4ELi3EEENS4_18smem_ptr_flag_bitsILi8EEENSX_INS5_IJNSA_ILi8EEESF_EEENS5_IJSF_SB_EEEEEEEvNS4_8identityES14_NS15_INS16_ILi2ELi4ELi3EEES19_NSX_INS5_IJSE_S1A_EEENS5_IJSB_SE_EEEEEEEvS1F_EENS_8epilogue10collective18CollectiveEpilogueINS1M_23Sm100TmaWarpSpecializedILi1ELi1ELi32ELb0ELb0EEEJSG_NS5_IJNSX_ISE_SB_EES1R_EEESH_SI_SH_SI_NS1M_6fusion15FusionCallbacksIS1Q_NS1T_17LinearCombinationISH_fSH_fLNS_15FloatRoundStyleE2EEESG_S1S_JEEENS4_5SM1004TMEM4LOAD26SM100_TMEM_LOAD_16dp32b32xES14_NS15_IS1G_S19_NSX_INS5_IJS1A_SE_EEENS5_IJSE_SB_EEEEEEENS4_39AutoVectorizingCopyWithAssumedAlignmentILi128EEENS4_14SM90_TMA_STOREES26_S28_S28_EEEvvEEEEvNT_6ParamsE) ;  /* 0xffffff8802f87950 */ /* 0x000fea0003c3ffff */
.L_x_155:
[----:B------:R-:W-:-:S00]  /*7420*/  BRA `(.L_x_155) ;  /* 0xfffffffc00fc7947 */ /* 0x000fc0000383ffff */
[----:B------:R-:W-:-:S00]  /*7430*/  NOP ;  /* 0x0000000000007918 */ /* 0x000fc00000000000 */
        /* <DEDUP_REMOVED lines=12> */
.L_x_156:


//--------------------- .nv.global.init           --------------------------
	.section	.nv.global.init,"aw",@progbits
.nv.global.init:
	.type		$str$27,@object
	.size		$str$27,($str$28 - $str$27)
$str$27:
        /*0000*/ 	.byte	0x28, 0x61, 0x64, 0x64, 0x72, 0x65, 0x73, 0x73, 0x20, 0x26, 0x20, 0x6d, 0x61, 0x73, 0x6b, 0x29
        /*0010*/ 	.byte	0x20, 0x3d, 0x3d, 0x20, 0x30, 0x00
	.type		$str$28,@object
	.size		$str$28,($str$26 - $str$28)
$str$28:
        /*0016*/ 	.byte	0x2f, 0x74, 0x6d, 0x70, 0x2f, 0x63, 0x75, 0x74, 0x6c, 0x61, 0x73, 0x73, 0x5f, 0x73, 0x77, 0x65
        /*0026*/ 	.byte	0x65, 0x70, 0x5f, 0x73, 0x72, 0x63, 0x2f, 0x69, 0x6e, 0x63, 0x6c, 0x75, 0x64, 0x65, 0x2f, 0x63
        /*0036*/ 	.byte	0x75, 0x74, 0x65, 0x2f, 0x70, 0x6f, 0x69, 0x6e, 0x74, 0x65, 0x72, 0x5f, 0x66, 0x6c, 0x61, 0x67
        /*0046*/ 	.byte	0x67, 0x65, 0x64, 0x2e, 0x68, 0x70, 0x70, 0x00
	.type		$str$26,@object
	.size		$str$26,($str$25 - $str$26)
$str$26:
        /*004e*/ 	.byte	0x2f, 0x74, 0x6d, 0x70, 0x2f, 0x63, 0x75, 0x74, 0x6c, 0x61, 0x73, 0x73, 0x5f, 0x73, 0x77, 0x65
        /*005e*/ 	.byte	0x65, 0x70, 0x5f, 0x73, 0x72, 0x63, 0x2f, 0x69, 0x6e, 0x63, 0x6c, 0x75, 0x64, 0x65, 0x2f, 0x63
        /*006e*/ 	.byte	0x75, 0x74, 0x65, 0x2f, 0x61, 0x74, 0x6f, 0x6d, 0x2f, 0x63, 0x6f, 0x70, 0x79, 0x5f, 0x74, 0x72
        /*007e*/ 	.byte	0x61, 0x69, 0x74, 0x73, 0x5f, 0x73, 0x6d, 0x31, 0x30, 0x30, 0x2e, 0x68, 0x70, 0x70, 0x00
	.type		$str$25,@object
	.size		$str$25,(__unnamed_1 - $str$25)
$str$25:
        /*008d*/ 	.byte	0x28, 0x28, 0x75, 0x69, 0x6e, 0x74, 0x33, 0x32, 0x5f, 0x74, 0x28, 0x74, 0x68, 0x72, 0x65, 0x61
        /*009d*/ 	.byte	0x64, 0x49, 0x64, 0x78, 0x2e, 0x78, 0x29, 0x20, 0x2f, 0x20, 0x33, 0x32, 0x29, 0x20, 0x25, 0x20
        /*00ad*/ 	.byte	0x34, 0x29, 0x20, 0x3d, 0x3d, 0x20, 0x28, 0x28, 0x28, 0x74, 0x6d, 0x65, 0x6d, 0x5f, 0x61, 0x64
        /*00bd*/ 	.byte	0x64, 0x72, 0x20, 0x3e, 0x3e, 0x20, 0x31, 0x36, 0x29, 0x20, 0x2f, 0x20, 0x33, 0x32, 0x29, 0x20
        /*00cd*/ 	.byte	0x25, 0x20, 0x34, 0x29, 0x00
	.type		__unnamed_1,@object
	.size		__unnamed_1,(__unnamed_2 - __unnamed_1)
__unnamed_1:
        /*00d2*/ 	.byte	0x61, 0x75, 0x74, 0x6f, 0x20, 0x63, 0x75, 0x74, 0x65, 0x3a, 0x3a, 0x61, 0x73, 0x5f, 0x70, 0x6f
        /* <DEDUP_REMOVED lines=24> */
        /*0262*/ 	.byte	0x3c, 0x34, 0x30, 0x39, 0x36, 0x3e, 0x3e, 0x3e, 0x3e, 0x5d, 0x00
	.type		__unnamed_2,@object
	.size		__unnamed_2,(.L_2 - __unnamed_2)
__unnamed_2:
        /* <DEDUP_REMOVED lines=40> */
        /*04ed*/ 	.byte	0x74, 0x65, 0x3a, 0x3a, 0x43, 0x3c, 0x30, 0x3e, 0x3e, 0x3e, 0x3e, 0x5d, 0x00
.L_2:


//--------------------- .nv.shared._ZN7cutlass13device_kernelINS_4gemm6kernel13GemmUniversalIN4cute5tupleIJiiiiEEENS1_10collective13CollectiveMmaINS1_35MainloopSm100TmaUmmaWarpSpecializedILi13ELi2ELi4ENS5_IJNS4_1CILi1EEESB_SB_EEEEENS5_IJNSA_ILi64EEESE_NSA_ILi128EEEEEENS_12float_e4m3_tENS5_IJlSB_lEEESH_NS5_IJSB_llEEENS4_8TiledMMAINS4_8MMA_AtomIJNS4_10MMA_TraitsINS4_19SM100_MMA_F8F6F4_SSEJSH_SH_fSE_SE_NS4_17integral_constantINS4_4UMMA5MajorELSQ_0EEENSO_ISQ_LSQ_1EEENSO_INSP_7ScaleInELST_0EEESU_EEEEEENS4_6LayoutISC_NS5_IJNSA_ILi0EEESY_SY_EEEEENS5_IJNS4_10UnderscoreES11_S11_EEEEENS4_13SM90_TMA_LOADENS4_14ComposedLayoutINS4_7SwizzleILi3ELi4ELi3EEENS4_18smem_ptr_flag_bitsILi8EEENSX_INS5_IJNSA_ILi8EEESF_EEENS5_IJSF_SB_EEEEEEEvNS4_8identityES14_NS15_INS16_ILi2ELi4ELi3EEES19_NSX_INS5_IJSE_S1A_EEENS5_IJSB_SE_EEEEEEEvS1F_EENS_8epilogue10collective18CollectiveEpilogueINS1M_23Sm100TmaWarpSpecializedILi1ELi1ELi32ELb0ELb0EEEJSG_NS5_IJNSX_ISE_SB_EES1R_EEESH_SI_SH_SI_NS1M_6fusion15FusionCallbacksIS1Q_NS1T_17LinearCombinationISH_fSH_fLNS_15FloatRoundStyleE2EEESG_S1S_JEEENS4_5SM1004TMEM4LOAD26SM100_TMEM_LOAD_16dp32b32xES14_NS15_IS1G_S19_NSX_INS5_IJS1A_SE_EEENS5_IJSE_SB_EEEEEEENS4_39AutoVectorizingCopyWithAssumedAlignmentILi128EEENS4_14SM90_TMA_STOREES26_S28_S28_EEEvvEEEEvNT_6ParamsE --------------------------
	.section	.nv.shared._ZN7cutlass13device_kernelINS_4gemm6kernel13GemmUniversalIN4cute5tupleIJiiiiEEENS1_10collective13CollectiveMmaINS1_35MainloopSm100TmaUmmaWarpSpecializedILi13ELi2ELi4ENS5_IJNS4_1CILi1EEESB_SB_EEEEENS5_IJNSA_ILi64EEESE_NSA_ILi128EEEEEENS_12float_e4m3_tENS5_IJlSB_lEEESH_NS5_IJSB_llEEENS4_8TiledMMAINS4_8MMA_AtomIJNS4_10MMA_TraitsINS4_19SM100_MMA_F8F6F4_SSEJSH_SH_fSE_SE_NS4_17integral_constantINS4_4UMMA5MajorELSQ_0EEENSO_ISQ_LSQ_1EEENSO_INSP_7ScaleInELST_0EEESU_EEEEEENS4_6LayoutISC_NS5_IJNSA_ILi0EEESY_SY_EEEEENS5_IJNS4_10UnderscoreES11_S11_EEEEENS4_13SM90_TMA_LOADENS4_14ComposedLayoutINS4_7SwizzleILi3ELi4ELi3EEENS4_18smem_ptr_flag_bitsILi8EEENSX_INS5_IJNSA_ILi8EEESF_EEENS5_IJSF_SB_EEEEEEEvNS4_8identityES14_NS15_INS16_ILi2ELi4ELi3EEES19_NSX_INS5_IJSE_S1A_EEENS5_IJSB_SE_EEEEEEEvS1F_EENS_8epilogue10collective18CollectiveEpilogueINS1M_23Sm100TmaWarpSpecializedILi1ELi1ELi32ELb0ELb0EEEJSG_NS5_IJNSX_ISE_SB_EES1R_EEESH_SI_SH_SI_NS1M_6fusion15FusionCallbacksIS1Q_NS1T_17LinearCombinationISH_fSH_fLNS_15FloatRoundStyleE2EEESG_S1S_JEEENS4_5SM1004TMEM4LOAD26SM100_TMEM_LOAD_16dp32b32xES14_NS15_IS1G_S19_NSX_INS5_IJS1A_SE_EEENS5_IJSE_SB_EEEEEEENS4_39AutoVectorizingCopyWithAssumedAlignmentILi128EEENS4_14SM90_TMA_STOREES26_S28_S28_EEEvvEEEEvNT_6ParamsE,"aw",@nobits
	.sectionflags	@""
	.align	16
	.zero		1024


//--------------------- .nv.shared.reserved.0     --------------------------
	.section	.nv.shared.reserved.0,"aw",@nobits
	.weak		__nv_reservedSMEM_offset_0_alias
	.size		__nv_reservedSMEM_offset_0_alias, 0, 64
	.other		__nv_reservedSMEM_offset_0_alias,@"STO_CUDA_RESERVED_SHARED STV_DEFAULT"
__nv_reservedSMEM_offset_0_alias:
	.zero		0
.nv.shared.reserved.0:
	.zero		64
	.weak		__nv_reservedSMEM_tcgen05_partition
	.type		__nv_reservedSMEM_tcgen05_partition,@object
	.size		__nv_reservedSMEM_tcgen05_partition,(.L_0 - __nv_reservedSMEM_tcgen05_partition)
__nv_reservedSMEM_tcgen05_partition:
	.zero		32
.L_0:


//--------------------- .nv.global                --------------------------
	.section	.nv.global,"aw",@nobits
.nv.global:
	.type		_ZN40_INTERNAL_11102935_4_k_cu_1928293f_284304cute1_E,@object
	.size		_ZN40_INTERNAL_11102935_4_k_cu_1928293f_284304cute1_E,(_ZN40_INTERNAL_11102935_4_k_cu_1928293f_284304cuda3std3__45__cpo6cbeginE - _ZN40_INTERNAL_11102935_4_k_cu_1928293f_284304cute1_E)
_ZN40_INTERNAL_11102935_4_k_cu_1928293f_284304cute1_E:
	.zero		1
	.type		_ZN40_INTERNAL_11102935_4_k_cu_1928293f_284304cuda3std3__45__cpo6cbeginE,@object
	.size		_ZN40_INTERNAL_11102935_4_k_cu_1928293f_284304cuda3std3__45__cpo6cbeginE,(_ZN40_INTERNAL_11102935_4_k_cu_1928293f_284304cuda3std3__48in_placeE - _ZN40_INTERNAL_11102935_4_k_cu_1928293f_284304cuda3std3__45__cpo6cbeginE)
_ZN40_INTERNAL_11102935_4_k_cu_1928293f_284304cuda3std3__45__cpo6cbeginE:
	.zero		1
	.type		_ZN40_INTERNAL_11102935_4_k_cu_1928293f_284304cuda3std3__48in_placeE,@object
	.size		_ZN40_INTERNAL_11102935_4_k_cu_1928293f_284304cuda3std3__48in_placeE,(_ZN40_INTERNAL_11102935_4_k_cu_1928293f_284304cuda3std6ranges3__45__cpo9iter_moveE - _ZN40_INTERNAL_11102935_4_k_cu_1928293f_284304cuda3std3__48in_placeE)
_ZN40_INTERNAL_11102935_4_k_cu_1928293f_284304cuda3std3__48in_placeE:
	.zero		1
	.type		_ZN40_INTERNAL_11102935_4_k_cu_1928293f_284304cuda3std6ranges3__45__cpo9iter_moveE,@object
	.size		_ZN40_INTERNAL_11102935_4_k_cu_1928293f_284304cuda3std6ranges3__45__cpo9iter_moveE,(_ZN40_INTERNAL_11102935_4_k_cu_1928293f_284304cuda3std3__45__cpo5beginE - _ZN40_INTERNAL_11102935_4_k_cu_1928293f_284304cuda3std6ranges3__45__cpo9iter_moveE)
_ZN40_INTERNAL_11102935_4_k_cu_1928293f_284304cuda3std6ranges3__45__cpo9iter_moveE:
	.zero		1
	.type		_ZN40_INTERNAL_11102935_4_k_cu_1928293f_284304cuda3std3__45__cpo5beginE,@object
	.size		_ZN40_INTERNAL_11102935_4_k_cu_1928293f_284304cuda3std3__45__cpo5beginE,(_ZN40_INTERNAL_11102935_4_k_cu_1928293f_284304cuda3std3__442_GLOBAL__N__11102935_4_k_cu_1928293f_284306ignoreE - _ZN40_INTERNAL_11102935_4_k_cu_1928293f_284304cuda3std3__45__cpo5beginE)
_ZN40_INTERNAL_11102935_4_k_cu_1928293f_284304cuda3std3__45__cpo5beginE:
	.zero		1
	.type		_ZN40_INTERNAL_11102935_4_k_cu_1928293f_284304cuda3std3__442_GLOBAL__N__11102935_4_k_cu_1928293f_284306ignoreE,@object
	.size		_ZN40_INTERNAL_11102935_4_k_cu_1928293f_284304cuda3std3__442_GLOBAL__N__11102935_4_k_cu_1928293f_284306ignoreE,(_ZN40_INTERNAL_11102935_4_k_cu_1928293f_284304cute7productE - _ZN40_INTERNAL_11102935_4_k_cu_1928293f_284304cuda3std3__442_GLOBAL__N__11102935_4_k_cu_1928293f_284306ignoreE)
_ZN40_INTERNAL_11102935_4_k_cu_1928293f_284304cuda3std3__442_GLOBAL__N__11102935_4_k_cu_1928293f_284306ignoreE:
	.zero		1
	.type		_ZN40_INTERNAL_11102935_4_k_cu_1928293f_284304cute7productE,@object
	.size		_ZN40_INTERNAL_11102935_4_k_cu_1928293f_284304cute7productE,(_ZN40_INTERNAL_11102935_4_k_cu_1928293f_284304cuda3std3__45__cpo3endE - _ZN40_INTERNAL_11102935_4_k_cu_1928293f_284304cute7productE)
_ZN40_INTERNAL_11102935_4_k_cu_1928293f_284304cute7productE:
	.zero		1
	.type		_ZN40_INTERNAL_11102935_4_k_cu_1928293f_284304cuda3std3__45__cpo3endE,@object
	.size		_ZN40_INTERNAL_11102935_4_k_cu_1928293f_284304cuda3std3__45__cpo3endE,(_ZN40_INTERNAL_11102935_4_k_cu_1928293f_284304cuda3std3__419piecewise_constructE - _ZN40_INTERNAL_11102935_4_k_cu_1928293f_284304cuda3std3__45__cpo3endE)
_ZN40_INTERNAL_11102935_4_k_cu_1928293f_284304cuda3std3__45__cpo3endE:
	.zero		1
	.type		_ZN40_INTERNAL_11102935_4_k_cu_1928293f_284304cuda3std3__419piecewise_constructE,@object
	.size		_ZN40_INTERNAL_11102935_4_k_cu_1928293f_284304cuda3std3__419piecewise_constructE,(_ZN40_INTERNAL_11102935_4_k_cu_1928293f_284304cuda3std3__45__cpo4cendE - _ZN40_INTERNAL_11102935_4_k_cu_1928293f_284304cuda3std3__419piecewise_constructE)
_ZN40_INTERNAL_11102935_4_k_cu_1928293f_284304cuda3std3__419piecewise_constructE:
	.zero		1
	.type		_ZN40_INTERNAL_11102935_4_k_cu_1928293f_284304cuda3std3__45__cpo4cendE,@object
	.size		_ZN40_INTERNAL_11102935_4_k_cu_1928293f_284304cuda3std3__45__cpo4cendE,(_ZN40_INTERNAL_11102935_4_k_cu_1928293f_284304cuda3std6ranges3__45__cpo4swapE - _ZN40_INTERNAL_11102935_4_k_cu_1928293f_284304cuda3std3__45__cpo4cendE)
_ZN40_INTERNAL_11102935_4_k_cu_1928293f_284304cuda3std3__45__cpo4cendE:
	.zero		1
	.type		_ZN40_INTERNAL_11102935_4_k_cu_1928293f_284304cuda3std6ranges3__45__cpo4swapE,@object
	.size		_ZN40_INTERNAL_11102935_4_k_cu_1928293f_284304cuda3std6ranges3__45__cpo4swapE,(.L_10 - _ZN40_INTERNAL_11102935_4_k_cu_1928293f_284304cuda3std6ranges3__45__cpo4swapE)
_ZN40_INTERNAL_11102935_4_k_cu_1928293f_284304cuda3std6ranges3__45__cpo4swapE:
	.zero		1
.L_10:


//--------------------- .nv.constant0._ZN7cutlass13device_kernelINS_4gemm6kernel13GemmUniversalIN4cute5tupleIJiiiiEEENS1_10collective13CollectiveMmaINS1_35MainloopSm100TmaUmmaWarpSpecializedILi13ELi2ELi4ENS5_IJNS4_1CILi1EEESB_SB_EEEEENS5_IJNSA_ILi64EEESE_NSA_ILi128EEEEEENS_12float_e4m3_tENS5_IJlSB_lEEESH_NS5_IJSB_llEEENS4_8TiledMMAINS4_8MMA_AtomIJNS4_10MMA_TraitsINS4_19SM100_MMA_F8F6F4_SSEJSH_SH_fSE_SE_NS4_17integral_constantINS4_4UMMA5MajorELSQ_0EEENSO_ISQ_LSQ_1EEENSO_INSP_7ScaleInELST_0EEESU_EEEEEENS4_6LayoutISC_NS5_IJNSA_ILi0EEESY_SY_EEEEENS5_IJNS4_10UnderscoreES11_S11_EEEEENS4_13SM90_TMA_LOADENS4_14ComposedLayoutINS4_7SwizzleILi3ELi4ELi3EEENS4_18smem_ptr_flag_bitsILi8EEENSX_INS5_IJNSA_ILi8EEESF_EEENS5_IJSF_SB_EEEEEEEvNS4_8identityES14_NS15_INS16_ILi2ELi4ELi3EEES19_NSX_INS5_IJSE_S1A_EEENS5_IJSB_SE_EEEEEEEvS1F_EENS_8epilogue10collective18CollectiveEpilogueINS1M_23Sm100TmaWarpSpecializedILi1ELi1ELi32ELb0ELb0EEEJSG_NS5_IJNSX_ISE_SB_EES1R_EEESH_SI_SH_SI_NS1M_6fusion15FusionCallbacksIS1Q_NS1T_17LinearCombinationISH_fSH_fLNS_15FloatRoundStyleE2EEESG_S1S_JEEENS4_5SM1004TMEM4LOAD26SM100_TMEM_LOAD_16dp32b32xES14_NS15_IS1G_S19_NSX_INS5_IJS1A_SE_EEENS5_IJSE_SB_EEEEEEENS4_39AutoVectorizingCopyWithAssumedAlignmentILi128EEENS4_14SM90_TMA_STOREES26_S28_S28_EEEvvEEEEvNT_6ParamsE --------------------------
	.section	.nv.constant0._ZN7cutlass13device_kernelINS_4gemm6kernel13GemmUniversalIN4cute5tupleIJiiiiEEENS1_10collective13CollectiveMmaINS1_35MainloopSm100TmaUmmaWarpSpecializedILi13ELi2ELi4ENS5_IJNS4_1CILi1EEESB_SB_EEEEENS5_IJNSA_ILi64EEESE_NSA_ILi128EEEEEENS_12float_e4m3_tENS5_IJlSB_lEEESH_NS5_IJSB_llEEENS4_8TiledMMAINS4_8MMA_AtomIJNS4_10MMA_TraitsINS4_19SM100_MMA_F8F6F4_SSEJSH_SH_fSE_SE_NS4_17integral_constantINS4_4UMMA5MajorELSQ_0EEENSO_ISQ_LSQ_1EEENSO_INSP_7ScaleInELST_0EEESU_EEEEEENS4_6LayoutISC_NS5_IJNSA_ILi0EEESY_SY_EEEEENS5_IJNS4_10UnderscoreES11_S11_EEEEENS4_13SM90_TMA_LOADENS4_14ComposedLayoutINS4_7SwizzleILi3ELi4ELi3EEENS4_18smem_ptr_flag_bitsILi8EEENSX_INS5_IJNSA_ILi8EEESF_EEENS5_IJSF_SB_EEEEEEEvNS4_8identityES14_NS15_INS16_ILi2ELi4ELi3EEES19_NSX_INS5_IJSE_S1A_EEENS5_IJSB_SE_EEEEEEEvS1F_EENS_8epilogue10collective18CollectiveEpilogueINS1M_23Sm100TmaWarpSpecializedILi1ELi1ELi32ELb0ELb0EEEJSG_NS5_IJNSX_ISE_SB_EES1R_EEESH_SI_SH_SI_NS1M_6fusion15FusionCallbacksIS1Q_NS1T_17LinearCombinationISH_fSH_fLNS_15FloatRoundStyleE2EEESG_S1S_JEEENS4_5SM1004TMEM4LOAD26SM100_TMEM_LOAD_16dp32b32xES14_NS15_IS1G_S19_NSX_INS5_IJS1A_SE_EEENS5_IJSE_SB_EEEEEEENS4_39AutoVectorizingCopyWithAssumedAlignmentILi128EEENS4_14SM90_TMA_STOREES26_S28_S28_EEEvvEEEEvNT_6ParamsE,"a",@progbits
	.sectionflags	@""
	.align	4
.nv.constant0._ZN7cutlass13device_kernelINS_4gemm6kernel13GemmUniversalIN4cute5tupleIJiiiiEEENS1_10collective13CollectiveMmaINS1_35MainloopSm100TmaUmmaWarpSpecializedILi13ELi2ELi4ENS5_IJNS4_1CILi1EEESB_SB_EEEEENS5_IJNSA_ILi64EEESE_NSA_ILi128EEEEEENS_12float_e4m3_tENS5_IJlSB_lEEESH_NS5_IJSB_llEEENS4_8TiledMMAINS4_8MMA_AtomIJNS4_10MMA_TraitsINS4_19SM100_MMA_F8F6F4_SSEJSH_SH_fSE_SE_NS4_17integral_constantINS4_4UMMA5MajorELSQ_0EEENSO_ISQ_LSQ_1EEENSO_INSP_7ScaleInELST_0EEESU_EEEEEENS4_6LayoutISC_NS5_IJNSA_ILi0EEESY_SY_EEEEENS5_IJNS4_10UnderscoreES11_S11_EEEEENS4_13SM90_TMA_LOADENS4_14ComposedLayoutINS4_7SwizzleILi3ELi4ELi3EEENS4_18smem_ptr_flag_bitsILi8EEENSX_INS5_IJNSA_ILi8EEESF_EEENS5_IJSF_SB_EEEEEEEvNS4_8identityES14_NS15_INS16_ILi2ELi4ELi3EEES19_NSX_INS5_IJSE_S1A_EEENS5_IJSB_SE_EEEEEEEvS1F_EENS_8epilogue10collective18CollectiveEpilogueINS1M_23Sm100TmaWarpSpecializedILi1ELi1ELi32ELb0ELb0EEEJSG_NS5_IJNSX_ISE_SB_EES1R_EEESH_SI_SH_SI_NS1M_6fusion15FusionCallbacksIS1Q_NS1T_17LinearCombinationISH_fSH_fLNS_15FloatRoundStyleE2EEESG_S1S_JEEENS4_5SM1004TMEM4LOAD26SM100_TMEM_LOAD_16dp32b32xES14_NS15_IS1G_S19_NSX_INS5_IJS1A_SE_EEENS5_IJSE_SB_EEEEEEENS4_39AutoVectorizingCopyWithAssumedAlignmentILi128EEENS4_14SM90_TMA_STOREES26_S28_S28_EEEvvEEEEvNT_6ParamsE:
	.zero		2944


//--------------------- SYMBOLS --------------------------

	.type		.nv.reservedSmem.offset0,@object
	.size		.nv.reservedSmem.offset0,0x4
	.type		.nv.reservedSmem.cap,@object
	.size		.nv.reservedSmem.cap,0x4
	.type		__assertfail,@function
